//
// Generated by NVIDIA NVVM Compiler
//
// Compiler Build ID: CL-36424714
// Cuda compilation tools, release 13.0, V13.0.88
// Based on NVVM 20.0.0
//

.version 9.0
.target sm_100
.address_size 64

	// .globl	_Z22blellochScanBlock_longPKlPlS1_i
// _ZZ22blellochScanBlock_longPKlPlS1_iE4smem has been demoted
// _ZZ24blellochScanBlock_doublePKdPdS1_iE4smem has been demoted
// _ZZ23blellochScanBlock_floatPKfPfS1_iE4smem has been demoted

.visible .entry _Z22blellochScanBlock_longPKlPlS1_i(
	.param .u64 .ptr .align 1 _Z22blellochScanBlock_longPKlPlS1_i_param_0,
	.param .u64 .ptr .align 1 _Z22blellochScanBlock_longPKlPlS1_i_param_1,
	.param .u64 .ptr .align 1 _Z22blellochScanBlock_longPKlPlS1_i_param_2,
	.param .u32 _Z22blellochScanBlock_longPKlPlS1_i_param_3
)
{
	.reg .pred 	%p<24>;
	.reg .b32 	%r<26>;
	.reg .b64 	%rd<86>;
	// demoted variable
	.shared .align 8 .b8 _ZZ22blellochScanBlock_longPKlPlS1_iE4smem[16384];
	ld.param.u64 	%rd11, [_Z22blellochScanBlock_longPKlPlS1_i_param_0];
	ld.param.u64 	%rd8, [_Z22blellochScanBlock_longPKlPlS1_i_param_1];
	ld.param.u64 	%rd9, [_Z22blellochScanBlock_longPKlPlS1_i_param_2];
	ld.param.u32 	%r18, [_Z22blellochScanBlock_longPKlPlS1_i_param_3];
	cvta.to.global.u64 	%rd12, %rd11;
	mov.u32 	%r1, %tid.x;
	mov.u32 	%r2, %ctaid.x;
	shl.b32 	%r19, %r2, 11;
	or.b32  	%r3, %r19, %r1;
	or.b32  	%r4, %r3, 1024;
	setp.ge.s32 	%p1, %r3, %r18;
	mul.wide.s32 	%rd13, %r3, 8;
	add.s64 	%rd1, %rd12, %rd13;
	mov.b64 	%rd84, 0;
	@%p1 bra 	$L__BB0_2;
	ld.global.u64 	%rd84, [%rd1];
$L__BB0_2:
	shl.b32 	%r20, %r1, 3;
	mov.u32 	%r21, _ZZ22blellochScanBlock_longPKlPlS1_iE4smem;
	add.s32 	%r5, %r21, %r20;
	st.shared.u64 	[%r5], %rd84;
	setp.ge.s32 	%p2, %r4, %r18;
	mov.b64 	%rd85, 0;
	@%p2 bra 	$L__BB0_4;
	ld.global.u64 	%rd85, [%rd1+8192];
$L__BB0_4:
	st.shared.u64 	[%r5+8192], %rd85;
	bar.sync 	0;
	shl.b32 	%r22, %r1, 1;
	or.b32  	%r6, %r22, 1;
	add.s32 	%r7, %r5, %r20;
	ld.shared.u64 	%rd6, [%r7];
	ld.shared.u64 	%rd15, [%r7+8];
	add.s64 	%rd16, %rd15, %rd6;
	st.shared.u64 	[%r7+8], %rd16;
	setp.gt.u32 	%p3, %r1, 511;
	shl.b32 	%r24, %r1, 5;
	or.b32  	%r8, %r24, 16;
	add.s32 	%r9, %r21, %r8;
	@%p3 bra 	$L__BB0_6;
	ld.shared.u64 	%rd17, [%r9+-8];
	ld.shared.u64 	%rd18, [%r9+8];
	add.s64 	%rd19, %rd18, %rd17;
	st.shared.u64 	[%r9+8], %rd19;
$L__BB0_6:
	setp.gt.u32 	%p4, %r1, 255;
	add.s32 	%r10, %r9, %r8;
	@%p4 bra 	$L__BB0_8;
	ld.shared.u64 	%rd20, [%r10+-8];
	ld.shared.u64 	%rd21, [%r10+24];
	add.s64 	%rd22, %rd21, %rd20;
	st.shared.u64 	[%r10+24], %rd22;
$L__BB0_8:
	setp.gt.u32 	%p5, %r1, 127;
	mad.lo.s32 	%r11, %r6, 48, %r9;
	@%p5 bra 	$L__BB0_10;
	ld.shared.u64 	%rd23, [%r11+-8];
	ld.shared.u64 	%rd24, [%r11+56];
	add.s64 	%rd25, %rd24, %rd23;
	st.shared.u64 	[%r11+56], %rd25;
$L__BB0_10:
	setp.gt.u32 	%p6, %r1, 63;
	mad.lo.s32 	%r12, %r6, 112, %r9;
	@%p6 bra 	$L__BB0_12;
	ld.shared.u64 	%rd26, [%r12+-8];
	ld.shared.u64 	%rd27, [%r12+120];
	add.s64 	%rd28, %rd27, %rd26;
	st.shared.u64 	[%r12+120], %rd28;
$L__BB0_12:
	setp.gt.u32 	%p7, %r1, 31;
	mad.lo.s32 	%r13, %r6, 240, %r9;
	@%p7 bra 	$L__BB0_14;
	ld.shared.u64 	%rd29, [%r13+-8];
	ld.shared.u64 	%rd30, [%r13+248];
	add.s64 	%rd31, %rd30, %rd29;
	st.shared.u64 	[%r13+248], %rd31;
$L__BB0_14:
	setp.gt.u32 	%p8, %r1, 15;
	mad.lo.s32 	%r14, %r6, 496, %r9;
	@%p8 bra 	$L__BB0_16;
	ld.shared.u64 	%rd32, [%r14+-8];
	ld.shared.u64 	%rd33, [%r14+504];
	add.s64 	%rd34, %rd33, %rd32;
	st.shared.u64 	[%r14+504], %rd34;
$L__BB0_16:
	setp.gt.u32 	%p9, %r1, 7;
	mad.lo.s32 	%r15, %r6, 1008, %r9;
	@%p9 bra 	$L__BB0_18;
	ld.shared.u64 	%rd35, [%r15+-8];
	ld.shared.u64 	%rd36, [%r15+1016];
	add.s64 	%rd37, %rd36, %rd35;
	st.shared.u64 	[%r15+1016], %rd37;
$L__BB0_18:
	setp.gt.u32 	%p10, %r1, 3;
	mad.lo.s32 	%r16, %r6, 2032, %r9;
	@%p10 bra 	$L__BB0_20;
	ld.shared.u64 	%rd38, [%r16+-8];
	ld.shared.u64 	%rd39, [%r16+2040];
	add.s64 	%rd40, %rd39, %rd38;
	st.shared.u64 	[%r16+2040], %rd40;
$L__BB0_20:
	setp.gt.u32 	%p11, %r1, 1;
	mad.lo.s32 	%r17, %r6, 4080, %r9;
	@%p11 bra 	$L__BB0_22;
	ld.shared.u64 	%rd41, [%r17+-8];
	ld.shared.u64 	%rd42, [%r17+4088];
	add.s64 	%rd43, %rd42, %rd41;
	st.shared.u64 	[%r17+4088], %rd43;
$L__BB0_22:
	setp.ne.s32 	%p12, %r1, 0;
	@%p12 bra 	$L__BB0_24;
	ld.shared.u64 	%rd44, [_ZZ22blellochScanBlock_longPKlPlS1_iE4smem+8184];
	ld.shared.u64 	%rd45, [_ZZ22blellochScanBlock_longPKlPlS1_iE4smem+16376];
	add.s64 	%rd46, %rd45, %rd44;
	cvta.to.global.u64 	%rd47, %rd9;
	mul.wide.u32 	%rd48, %r2, 8;
	add.s64 	%rd49, %rd47, %rd48;
	st.global.u64 	[%rd49], %rd46;
	mov.b64 	%rd50, 0;
	st.shared.u64 	[_ZZ22blellochScanBlock_longPKlPlS1_iE4smem+8184], %rd50;
	st.shared.u64 	[_ZZ22blellochScanBlock_longPKlPlS1_iE4smem+16376], %rd44;
$L__BB0_24:
	setp.gt.u32 	%p13, %r1, 1;
	@%p13 bra 	$L__BB0_26;
	ld.shared.u64 	%rd51, [%r17+-8];
	ld.shared.u64 	%rd52, [%r17+4088];
	st.shared.u64 	[%r17+-8], %rd52;
	add.s64 	%rd53, %rd52, %rd51;
	st.shared.u64 	[%r17+4088], %rd53;
$L__BB0_26:
	setp.gt.u32 	%p14, %r1, 3;
	@%p14 bra 	$L__BB0_28;
	ld.shared.u64 	%rd54, [%r16+-8];
	ld.shared.u64 	%rd55, [%r16+2040];
	st.shared.u64 	[%r16+-8], %rd55;
	add.s64 	%rd56, %rd55, %rd54;
	st.shared.u64 	[%r16+2040], %rd56;
$L__BB0_28:
	setp.gt.u32 	%p15, %r1, 7;
	@%p15 bra 	$L__BB0_30;
	ld.shared.u64 	%rd57, [%r15+-8];
	ld.shared.u64 	%rd58, [%r15+1016];
	st.shared.u64 	[%r15+-8], %rd58;
	add.s64 	%rd59, %rd58, %rd57;
	st.shared.u64 	[%r15+1016], %rd59;
$L__BB0_30:
	setp.gt.u32 	%p16, %r1, 15;
	@%p16 bra 	$L__BB0_32;
	ld.shared.u64 	%rd60, [%r14+-8];
	ld.shared.u64 	%rd61, [%r14+504];
	st.shared.u64 	[%r14+-8], %rd61;
	add.s64 	%rd62, %rd61, %rd60;
	st.shared.u64 	[%r14+504], %rd62;
$L__BB0_32:
	setp.gt.u32 	%p17, %r1, 31;
	@%p17 bra 	$L__BB0_34;
	ld.shared.u64 	%rd63, [%r13+-8];
	ld.shared.u64 	%rd64, [%r13+248];
	st.shared.u64 	[%r13+-8], %rd64;
	add.s64 	%rd65, %rd64, %rd63;
	st.shared.u64 	[%r13+248], %rd65;
$L__BB0_34:
	setp.gt.u32 	%p18, %r1, 63;
	@%p18 bra 	$L__BB0_36;
	ld.shared.u64 	%rd66, [%r12+-8];
	ld.shared.u64 	%rd67, [%r12+120];
	st.shared.u64 	[%r12+-8], %rd67;
	add.s64 	%rd68, %rd67, %rd66;
	st.shared.u64 	[%r12+120], %rd68;
$L__BB0_36:
	setp.gt.u32 	%p19, %r1, 127;
	@%p19 bra 	$L__BB0_38;
	ld.shared.u64 	%rd69, [%r11+-8];
	ld.shared.u64 	%rd70, [%r11+56];
	st.shared.u64 	[%r11+-8], %rd70;
	add.s64 	%rd71, %rd70, %rd69;
	st.shared.u64 	[%r11+56], %rd71;
$L__BB0_38:
	setp.gt.u32 	%p20, %r1, 255;
	@%p20 bra 	$L__BB0_40;
	ld.shared.u64 	%rd72, [%r10+-8];
	ld.shared.u64 	%rd73, [%r10+24];
	st.shared.u64 	[%r10+-8], %rd73;
	add.s64 	%rd74, %rd73, %rd72;
	st.shared.u64 	[%r10+24], %rd74;
$L__BB0_40:
	setp.gt.u32 	%p21, %r1, 511;
	@%p21 bra 	$L__BB0_42;
	ld.shared.u64 	%rd75, [%r9+-8];
	ld.shared.u64 	%rd76, [%r9+8];
	st.shared.u64 	[%r9+-8], %rd76;
	add.s64 	%rd77, %rd76, %rd75;
	st.shared.u64 	[%r9+8], %rd77;
$L__BB0_42:
	setp.ge.s32 	%p22, %r3, %r18;
	ld.shared.u64 	%rd78, [%r7+8];
	st.shared.u64 	[%r7], %rd78;
	add.s64 	%rd79, %rd78, %rd6;
	st.shared.u64 	[%r7+8], %rd79;
	bar.sync 	0;
	cvta.to.global.u64 	%rd80, %rd8;
	add.s64 	%rd7, %rd80, %rd13;
	@%p22 bra 	$L__BB0_44;
	ld.shared.u64 	%rd82, [%r5];
	st.global.u64 	[%rd7], %rd82;
$L__BB0_44:
	setp.ge.s32 	%p23, %r4, %r18;
	@%p23 bra 	$L__BB0_46;
	ld.shared.u64 	%rd83, [%r5+8192];
	st.global.u64 	[%rd7+8192], %rd83;
$L__BB0_46:
	ret;

}
	// .globl	_Z24blellochScanBlock_doublePKdPdS1_i
.visible .entry _Z24blellochScanBlock_doublePKdPdS1_i(
	.param .u64 .ptr .align 1 _Z24blellochScanBlock_doublePKdPdS1_i_param_0,
	.param .u64 .ptr .align 1 _Z24blellochScanBlock_doublePKdPdS1_i_param_1,
	.param .u64 .ptr .align 1 _Z24blellochScanBlock_doublePKdPdS1_i_param_2,
	.param .u32 _Z24blellochScanBlock_doublePKdPdS1_i_param_3
)
{
	.reg .pred 	%p<24>;
	.reg .b32 	%r<26>;
	.reg .b64 	%rd<14>;
	.reg .b64 	%fd<74>;
	// demoted variable
	.shared .align 8 .b8 _ZZ24blellochScanBlock_doublePKdPdS1_iE4smem[16384];
	ld.param.u64 	%rd5, [_Z24blellochScanBlock_doublePKdPdS1_i_param_0];
	ld.param.u64 	%rd3, [_Z24blellochScanBlock_doublePKdPdS1_i_param_1];
	ld.param.u64 	%rd4, [_Z24blellochScanBlock_doublePKdPdS1_i_param_2];
	ld.param.u32 	%r18, [_Z24blellochScanBlock_doublePKdPdS1_i_param_3];
	cvta.to.global.u64 	%rd6, %rd5;
	mov.u32 	%r1, %tid.x;
	mov.u32 	%r2, %ctaid.x;
	shl.b32 	%r19, %r2, 11;
	or.b32  	%r3, %r19, %r1;
	or.b32  	%r4, %r3, 1024;
	setp.ge.s32 	%p1, %r3, %r18;
	mul.wide.s32 	%rd7, %r3, 8;
	add.s64 	%rd1, %rd6, %rd7;
	mov.f64 	%fd72, 0d0000000000000000;
	@%p1 bra 	$L__BB1_2;
	ld.global.f64 	%fd72, [%rd1];
$L__BB1_2:
	shl.b32 	%r20, %r1, 3;
	mov.u32 	%r21, _ZZ24blellochScanBlock_doublePKdPdS1_iE4smem;
	add.s32 	%r5, %r21, %r20;
	st.shared.f64 	[%r5], %fd72;
	setp.ge.s32 	%p2, %r4, %r18;
	mov.f64 	%fd73, 0d0000000000000000;
	@%p2 bra 	$L__BB1_4;
	ld.global.f64 	%fd73, [%rd1+8192];
$L__BB1_4:
	st.shared.f64 	[%r5+8192], %fd73;
	bar.sync 	0;
	shl.b32 	%r22, %r1, 1;
	or.b32  	%r6, %r22, 1;
	add.s32 	%r7, %r5, %r20;
	ld.shared.f64 	%fd5, [%r7];
	ld.shared.f64 	%fd8, [%r7+8];
	add.f64 	%fd9, %fd5, %fd8;
	st.shared.f64 	[%r7+8], %fd9;
	setp.gt.u32 	%p3, %r1, 511;
	shl.b32 	%r24, %r1, 5;
	or.b32  	%r8, %r24, 16;
	add.s32 	%r9, %r21, %r8;
	@%p3 bra 	$L__BB1_6;
	ld.shared.f64 	%fd10, [%r9+-8];
	ld.shared.f64 	%fd11, [%r9+8];
	add.f64 	%fd12, %fd10, %fd11;
	st.shared.f64 	[%r9+8], %fd12;
$L__BB1_6:
	setp.gt.u32 	%p4, %r1, 255;
	add.s32 	%r10, %r9, %r8;
	@%p4 bra 	$L__BB1_8;
	ld.shared.f64 	%fd13, [%r10+-8];
	ld.shared.f64 	%fd14, [%r10+24];
	add.f64 	%fd15, %fd13, %fd14;
	st.shared.f64 	[%r10+24], %fd15;
$L__BB1_8:
	setp.gt.u32 	%p5, %r1, 127;
	mad.lo.s32 	%r11, %r6, 48, %r9;
	@%p5 bra 	$L__BB1_10;
	ld.shared.f64 	%fd16, [%r11+-8];
	ld.shared.f64 	%fd17, [%r11+56];
	add.f64 	%fd18, %fd16, %fd17;
	st.shared.f64 	[%r11+56], %fd18;
$L__BB1_10:
	setp.gt.u32 	%p6, %r1, 63;
	mad.lo.s32 	%r12, %r6, 112, %r9;
	@%p6 bra 	$L__BB1_12;
	ld.shared.f64 	%fd19, [%r12+-8];
	ld.shared.f64 	%fd20, [%r12+120];
	add.f64 	%fd21, %fd19, %fd20;
	st.shared.f64 	[%r12+120], %fd21;
$L__BB1_12:
	setp.gt.u32 	%p7, %r1, 31;
	mad.lo.s32 	%r13, %r6, 240, %r9;
	@%p7 bra 	$L__BB1_14;
	ld.shared.f64 	%fd22, [%r13+-8];
	ld.shared.f64 	%fd23, [%r13+248];
	add.f64 	%fd24, %fd22, %fd23;
	st.shared.f64 	[%r13+248], %fd24;
$L__BB1_14:
	setp.gt.u32 	%p8, %r1, 15;
	mad.lo.s32 	%r14, %r6, 496, %r9;
	@%p8 bra 	$L__BB1_16;
	ld.shared.f64 	%fd25, [%r14+-8];
	ld.shared.f64 	%fd26, [%r14+504];
	add.f64 	%fd27, %fd25, %fd26;
	st.shared.f64 	[%r14+504], %fd27;
$L__BB1_16:
	setp.gt.u32 	%p9, %r1, 7;
	mad.lo.s32 	%r15, %r6, 1008, %r9;
	@%p9 bra 	$L__BB1_18;
	ld.shared.f64 	%fd28, [%r15+-8];
	ld.shared.f64 	%fd29, [%r15+1016];
	add.f64 	%fd30, %fd28, %fd29;
	st.shared.f64 	[%r15+1016], %fd30;
$L__BB1_18:
	setp.gt.u32 	%p10, %r1, 3;
	mad.lo.s32 	%r16, %r6, 2032, %r9;
	@%p10 bra 	$L__BB1_20;
	ld.shared.f64 	%fd31, [%r16+-8];
	ld.shared.f64 	%fd32, [%r16+2040];
	add.f64 	%fd33, %fd31, %fd32;
	st.shared.f64 	[%r16+2040], %fd33;
$L__BB1_20:
	setp.gt.u32 	%p11, %r1, 1;
	mad.lo.s32 	%r17, %r6, 4080, %r9;
	@%p11 bra 	$L__BB1_22;
	ld.shared.f64 	%fd34, [%r17+-8];
	ld.shared.f64 	%fd35, [%r17+4088];
	add.f64 	%fd36, %fd34, %fd35;
	st.shared.f64 	[%r17+4088], %fd36;
$L__BB1_22:
	setp.ne.s32 	%p12, %r1, 0;
	@%p12 bra 	$L__BB1_24;
	ld.shared.f64 	%fd37, [_ZZ24blellochScanBlock_doublePKdPdS1_iE4smem+8184];
	ld.shared.f64 	%fd38, [_ZZ24blellochScanBlock_doublePKdPdS1_iE4smem+16376];
	add.f64 	%fd39, %fd37, %fd38;
	cvta.to.global.u64 	%rd8, %rd4;
	mul.wide.u32 	%rd9, %r2, 8;
	add.s64 	%rd10, %rd8, %rd9;
	st.global.f64 	[%rd10], %fd39;
	mov.b64 	%rd11, 0;
	st.shared.u64 	[_ZZ24blellochScanBlock_doublePKdPdS1_iE4smem+8184], %rd11;
	add.f64 	%fd40, %fd37, 0d0000000000000000;
	st.shared.f64 	[_ZZ24blellochScanBlock_doublePKdPdS1_iE4smem+16376], %fd40;
$L__BB1_24:
	setp.gt.u32 	%p13, %r1, 1;
	@%p13 bra 	$L__BB1_26;
	ld.shared.f64 	%fd41, [%r17+-8];
	ld.shared.f64 	%fd42, [%r17+4088];
	st.shared.f64 	[%r17+-8], %fd42;
	add.f64 	%fd43, %fd41, %fd42;
	st.shared.f64 	[%r17+4088], %fd43;
$L__BB1_26:
	setp.gt.u32 	%p14, %r1, 3;
	@%p14 bra 	$L__BB1_28;
	ld.shared.f64 	%fd44, [%r16+-8];
	ld.shared.f64 	%fd45, [%r16+2040];
	st.shared.f64 	[%r16+-8], %fd45;
	add.f64 	%fd46, %fd44, %fd45;
	st.shared.f64 	[%r16+2040], %fd46;
$L__BB1_28:
	setp.gt.u32 	%p15, %r1, 7;
	@%p15 bra 	$L__BB1_30;
	ld.shared.f64 	%fd47, [%r15+-8];
	ld.shared.f64 	%fd48, [%r15+1016];
	st.shared.f64 	[%r15+-8], %fd48;
	add.f64 	%fd49, %fd47, %fd48;
	st.shared.f64 	[%r15+1016], %fd49;
$L__BB1_30:
	setp.gt.u32 	%p16, %r1, 15;
	@%p16 bra 	$L__BB1_32;
	ld.shared.f64 	%fd50, [%r14+-8];
	ld.shared.f64 	%fd51, [%r14+504];
	st.shared.f64 	[%r14+-8], %fd51;
	add.f64 	%fd52, %fd50, %fd51;
	st.shared.f64 	[%r14+504], %fd52;
$L__BB1_32:
	setp.gt.u32 	%p17, %r1, 31;
	@%p17 bra 	$L__BB1_34;
	ld.shared.f64 	%fd53, [%r13+-8];
	ld.shared.f64 	%fd54, [%r13+248];
	st.shared.f64 	[%r13+-8], %fd54;
	add.f64 	%fd55, %fd53, %fd54;
	st.shared.f64 	[%r13+248], %fd55;
$L__BB1_34:
	setp.gt.u32 	%p18, %r1, 63;
	@%p18 bra 	$L__BB1_36;
	ld.shared.f64 	%fd56, [%r12+-8];
	ld.shared.f64 	%fd57, [%r12+120];
	st.shared.f64 	[%r12+-8], %fd57;
	add.f64 	%fd58, %fd56, %fd57;
	st.shared.f64 	[%r12+120], %fd58;
$L__BB1_36:
	setp.gt.u32 	%p19, %r1, 127;
	@%p19 bra 	$L__BB1_38;
	ld.shared.f64 	%fd59, [%r11+-8];
	ld.shared.f64 	%fd60, [%r11+56];
	st.shared.f64 	[%r11+-8], %fd60;
	add.f64 	%fd61, %fd59, %fd60;
	st.shared.f64 	[%r11+56], %fd61;
$L__BB1_38:
	setp.gt.u32 	%p20, %r1, 255;
	@%p20 bra 	$L__BB1_40;
	ld.shared.f64 	%fd62, [%r10+-8];
	ld.shared.f64 	%fd63, [%r10+24];
	st.shared.f64 	[%r10+-8], %fd63;
	add.f64 	%fd64, %fd62, %fd63;
	st.shared.f64 	[%r10+24], %fd64;
$L__BB1_40:
	setp.gt.u32 	%p21, %r1, 511;
	@%p21 bra 	$L__BB1_42;
	ld.shared.f64 	%fd65, [%r9+-8];
	ld.shared.f64 	%fd66, [%r9+8];
	st.shared.f64 	[%r9+-8], %fd66;
	add.f64 	%fd67, %fd65, %fd66;
	st.shared.f64 	[%r9+8], %fd67;
$L__BB1_42:
	setp.ge.s32 	%p22, %r3, %r18;
	ld.shared.f64 	%fd68, [%r7+8];
	st.shared.f64 	[%r7], %fd68;
	add.f64 	%fd69, %fd5, %fd68;
	st.shared.f64 	[%r7+8], %fd69;
	bar.sync 	0;
	cvta.to.global.u64 	%rd12, %rd3;
	add.s64 	%rd2, %rd12, %rd7;
	@%p22 bra 	$L__BB1_44;
	ld.shared.f64 	%fd70, [%r5];
	st.global.f64 	[%rd2], %fd70;
$L__BB1_44:
	setp.ge.s32 	%p23, %r4, %r18;
	@%p23 bra 	$L__BB1_46;
	ld.shared.f64 	%fd71, [%r5+8192];
	st.global.f64 	[%rd2+8192], %fd71;
$L__BB1_46:
	ret;

}
	// .globl	_Z23blellochScanBlock_floatPKfPfS1_i
.visible .entry _Z23blellochScanBlock_floatPKfPfS1_i(
	.param .u64 .ptr .align 1 _Z23blellochScanBlock_floatPKfPfS1_i_param_0,
	.param .u64 .ptr .align 1 _Z23blellochScanBlock_floatPKfPfS1_i_param_1,
	.param .u64 .ptr .align 1 _Z23blellochScanBlock_floatPKfPfS1_i_param_2,
	.param .u32 _Z23blellochScanBlock_floatPKfPfS1_i_param_3
)
{
	.reg .pred 	%p<24>;
	.reg .b32 	%r<27>;
	.reg .b32 	%f<74>;
	.reg .b64 	%rd<13>;
	// demoted variable
	.shared .align 4 .b8 _ZZ23blellochScanBlock_floatPKfPfS1_iE4smem[8192];
	ld.param.u64 	%rd5, [_Z23blellochScanBlock_floatPKfPfS1_i_param_0];
	ld.param.u64 	%rd3, [_Z23blellochScanBlock_floatPKfPfS1_i_param_1];
	ld.param.u64 	%rd4, [_Z23blellochScanBlock_floatPKfPfS1_i_param_2];
	ld.param.u32 	%r18, [_Z23blellochScanBlock_floatPKfPfS1_i_param_3];
	cvta.to.global.u64 	%rd6, %rd5;
	mov.u32 	%r1, %tid.x;
	mov.u32 	%r2, %ctaid.x;
	shl.b32 	%r19, %r2, 11;
	or.b32  	%r3, %r19, %r1;
	or.b32  	%r4, %r3, 1024;
	setp.ge.s32 	%p1, %r3, %r18;
	mul.wide.s32 	%rd7, %r3, 4;
	add.s64 	%rd1, %rd6, %rd7;
	mov.f32 	%f72, 0f00000000;
	@%p1 bra 	$L__BB2_2;
	ld.global.f32 	%f72, [%rd1];
$L__BB2_2:
	shl.b32 	%r20, %r1, 2;
	mov.u32 	%r21, _ZZ23blellochScanBlock_floatPKfPfS1_iE4smem;
	add.s32 	%r5, %r21, %r20;
	st.shared.f32 	[%r5], %f72;
	setp.ge.s32 	%p2, %r4, %r18;
	mov.f32 	%f73, 0f00000000;
	@%p2 bra 	$L__BB2_4;
	ld.global.f32 	%f73, [%rd1+4096];
$L__BB2_4:
	st.shared.f32 	[%r5+4096], %f73;
	bar.sync 	0;
	shl.b32 	%r22, %r1, 1;
	or.b32  	%r6, %r22, 1;
	add.s32 	%r7, %r5, %r20;
	ld.shared.f32 	%f5, [%r7];
	ld.shared.f32 	%f8, [%r7+4];
	add.f32 	%f9, %f5, %f8;
	st.shared.f32 	[%r7+4], %f9;
	setp.gt.u32 	%p3, %r1, 511;
	shl.b32 	%r24, %r1, 4;
	or.b32  	%r8, %r24, 8;
	add.s32 	%r9, %r21, %r8;
	@%p3 bra 	$L__BB2_6;
	ld.shared.f32 	%f10, [%r9+-4];
	ld.shared.f32 	%f11, [%r9+4];
	add.f32 	%f12, %f10, %f11;
	st.shared.f32 	[%r9+4], %f12;
$L__BB2_6:
	setp.gt.u32 	%p4, %r1, 255;
	add.s32 	%r10, %r9, %r8;
	@%p4 bra 	$L__BB2_8;
	ld.shared.f32 	%f13, [%r10+-4];
	ld.shared.f32 	%f14, [%r10+12];
	add.f32 	%f15, %f13, %f14;
	st.shared.f32 	[%r10+12], %f15;
$L__BB2_8:
	setp.gt.u32 	%p5, %r1, 127;
	mad.lo.s32 	%r11, %r6, 24, %r9;
	@%p5 bra 	$L__BB2_10;
	ld.shared.f32 	%f16, [%r11+-4];
	ld.shared.f32 	%f17, [%r11+28];
	add.f32 	%f18, %f16, %f17;
	st.shared.f32 	[%r11+28], %f18;
$L__BB2_10:
	setp.gt.u32 	%p6, %r1, 63;
	mad.lo.s32 	%r12, %r6, 56, %r9;
	@%p6 bra 	$L__BB2_12;
	ld.shared.f32 	%f19, [%r12+-4];
	ld.shared.f32 	%f20, [%r12+60];
	add.f32 	%f21, %f19, %f20;
	st.shared.f32 	[%r12+60], %f21;
$L__BB2_12:
	setp.gt.u32 	%p7, %r1, 31;
	mad.lo.s32 	%r13, %r6, 120, %r9;
	@%p7 bra 	$L__BB2_14;
	ld.shared.f32 	%f22, [%r13+-4];
	ld.shared.f32 	%f23, [%r13+124];
	add.f32 	%f24, %f22, %f23;
	st.shared.f32 	[%r13+124], %f24;
$L__BB2_14:
	setp.gt.u32 	%p8, %r1, 15;
	mad.lo.s32 	%r14, %r6, 248, %r9;
	@%p8 bra 	$L__BB2_16;
	ld.shared.f32 	%f25, [%r14+-4];
	ld.shared.f32 	%f26, [%r14+252];
	add.f32 	%f27, %f25, %f26;
	st.shared.f32 	[%r14+252], %f27;
$L__BB2_16:
	setp.gt.u32 	%p9, %r1, 7;
	mad.lo.s32 	%r15, %r6, 504, %r9;
	@%p9 bra 	$L__BB2_18;
	ld.shared.f32 	%f28, [%r15+-4];
	ld.shared.f32 	%f29, [%r15+508];
	add.f32 	%f30, %f28, %f29;
	st.shared.f32 	[%r15+508], %f30;
$L__BB2_18:
	setp.gt.u32 	%p10, %r1, 3;
	mad.lo.s32 	%r16, %r6, 1016, %r9;
	@%p10 bra 	$L__BB2_20;
	ld.shared.f32 	%f31, [%r16+-4];
	ld.shared.f32 	%f32, [%r16+1020];
	add.f32 	%f33, %f31, %f32;
	st.shared.f32 	[%r16+1020], %f33;
$L__BB2_20:
	setp.gt.u32 	%p11, %r1, 1;
	mad.lo.s32 	%r17, %r6, 2040, %r9;
	@%p11 bra 	$L__BB2_22;
	ld.shared.f32 	%f34, [%r17+-4];
	ld.shared.f32 	%f35, [%r17+2044];
	add.f32 	%f36, %f34, %f35;
	st.shared.f32 	[%r17+2044], %f36;
$L__BB2_22:
	setp.ne.s32 	%p12, %r1, 0;
	@%p12 bra 	$L__BB2_24;
	ld.shared.f32 	%f37, [_ZZ23blellochScanBlock_floatPKfPfS1_iE4smem+4092];
	ld.shared.f32 	%f38, [_ZZ23blellochScanBlock_floatPKfPfS1_iE4smem+8188];
	add.f32 	%f39, %f37, %f38;
	cvta.to.global.u64 	%rd8, %rd4;
	mul.wide.u32 	%rd9, %r2, 4;
	add.s64 	%rd10, %rd8, %rd9;
	st.global.f32 	[%rd10], %f39;
	mov.b32 	%r26, 0;
	st.shared.u32 	[_ZZ23blellochScanBlock_floatPKfPfS1_iE4smem+4092], %r26;
	add.f32 	%f40, %f37, 0f00000000;
	st.shared.f32 	[_ZZ23blellochScanBlock_floatPKfPfS1_iE4smem+8188], %f40;
$L__BB2_24:
	setp.gt.u32 	%p13, %r1, 1;
	@%p13 bra 	$L__BB2_26;
	ld.shared.f32 	%f41, [%r17+-4];
	ld.shared.f32 	%f42, [%r17+2044];
	st.shared.f32 	[%r17+-4], %f42;
	add.f32 	%f43, %f41, %f42;
	st.shared.f32 	[%r17+2044], %f43;
$L__BB2_26:
	setp.gt.u32 	%p14, %r1, 3;
	@%p14 bra 	$L__BB2_28;
	ld.shared.f32 	%f44, [%r16+-4];
	ld.shared.f32 	%f45, [%r16+1020];
	st.shared.f32 	[%r16+-4], %f45;
	add.f32 	%f46, %f44, %f45;
	st.shared.f32 	[%r16+1020], %f46;
$L__BB2_28:
	setp.gt.u32 	%p15, %r1, 7;
	@%p15 bra 	$L__BB2_30;
	ld.shared.f32 	%f47, [%r15+-4];
	ld.shared.f32 	%f48, [%r15+508];
	st.shared.f32 	[%r15+-4], %f48;
	add.f32 	%f49, %f47, %f48;
	st.shared.f32 	[%r15+508], %f49;
$L__BB2_30:
	setp.gt.u32 	%p16, %r1, 15;
	@%p16 bra 	$L__BB2_32;
	ld.shared.f32 	%f50, [%r14+-4];
	ld.shared.f32 	%f51, [%r14+252];
	st.shared.f32 	[%r14+-4], %f51;
	add.f32 	%f52, %f50, %f51;
	st.shared.f32 	[%r14+252], %f52;
$L__BB2_32:
	setp.gt.u32 	%p17, %r1, 31;
	@%p17 bra 	$L__BB2_34;
	ld.shared.f32 	%f53, [%r13+-4];
	ld.shared.f32 	%f54, [%r13+124];
	st.shared.f32 	[%r13+-4], %f54;
	add.f32 	%f55, %f53, %f54;
	st.shared.f32 	[%r13+124], %f55;
$L__BB2_34:
	setp.gt.u32 	%p18, %r1, 63;
	@%p18 bra 	$L__BB2_36;
	ld.shared.f32 	%f56, [%r12+-4];
	ld.shared.f32 	%f57, [%r12+60];
	st.shared.f32 	[%r12+-4], %f57;
	add.f32 	%f58, %f56, %f57;
	st.shared.f32 	[%r12+60], %f58;
$L__BB2_36:
	setp.gt.u32 	%p19, %r1, 127;
	@%p19 bra 	$L__BB2_38;
	ld.shared.f32 	%f59, [%r11+-4];
	ld.shared.f32 	%f60, [%r11+28];
	st.shared.f32 	[%r11+-4], %f60;
	add.f32 	%f61, %f59, %f60;
	st.shared.f32 	[%r11+28], %f61;
$L__BB2_38:
	setp.gt.u32 	%p20, %r1, 255;
	@%p20 bra 	$L__BB2_40;
	ld.shared.f32 	%f62, [%r10+-4];
	ld.shared.f32 	%f63, [%r10+12];
	st.shared.f32 	[%r10+-4], %f63;
	add.f32 	%f64, %f62, %f63;
	st.shared.f32 	[%r10+12], %f64;
$L__BB2_40:
	setp.gt.u32 	%p21, %r1, 511;
	@%p21 bra 	$L__BB2_42;
	ld.shared.f32 	%f65, [%r9+-4];
	ld.shared.f32 	%f66, [%r9+4];
	st.shared.f32 	[%r9+-4], %f66;
	add.f32 	%f67, %f65, %f66;
	st.shared.f32 	[%r9+4], %f67;
$L__BB2_42:
	setp.ge.s32 	%p22, %r3, %r18;
	ld.shared.f32 	%f68, [%r7+4];
	st.shared.f32 	[%r7], %f68;
	add.f32 	%f69, %f5, %f68;
	st.shared.f32 	[%r7+4], %f69;
	bar.sync 	0;
	cvta.to.global.u64 	%rd11, %rd3;
	add.s64 	%rd2, %rd11, %rd7;
	@%p22 bra 	$L__BB2_44;
	ld.shared.f32 	%f70, [%r5];
	st.global.f32 	[%rd2], %f70;
$L__BB2_44:
	setp.ge.s32 	%p23, %r4, %r18;
	@%p23 bra 	$L__BB2_46;
	ld.shared.f32 	%f71, [%r5+4096];
	st.global.f32 	[%rd2+4096], %f71;
$L__BB2_46:
	ret;

}
	// .globl	_Z17addBlockSums_longPlS_i
.visible .entry _Z17addBlockSums_longPlS_i(
	.param .u64 .ptr .align 1 _Z17addBlockSums_longPlS_i_param_0,
	.param .u64 .ptr .align 1 _Z17addBlockSums_longPlS_i_param_1,
	.param .u32 _Z17addBlockSums_longPlS_i_param_2
)
{
	.reg .pred 	%p<4>;
	.reg .b32 	%r<7>;
	.reg .b64 	%rd<14>;

	ld.param.u64 	%rd3, [_Z17addBlockSums_longPlS_i_param_0];
	ld.param.u64 	%rd4, [_Z17addBlockSums_longPlS_i_param_1];
	ld.param.u32 	%r3, [_Z17addBlockSums_longPlS_i_param_2];
	mov.u32 	%r1, %ctaid.x;
	shl.b32 	%r4, %r1, 11;
	mov.u32 	%r5, %tid.x;
	or.b32  	%r2, %r4, %r5;
	setp.eq.s32 	%p1, %r1, 0;
	@%p1 bra 	$L__BB3_5;
	cvta.to.global.u64 	%rd5, %rd3;
	cvta.to.global.u64 	%rd6, %rd4;
	mul.wide.u32 	%rd7, %r1, 8;
	add.s64 	%rd8, %rd6, %rd7;
	ld.global.u64 	%rd1, [%rd8];
	setp.ge.s32 	%p2, %r2, %r3;
	mul.wide.s32 	%rd9, %r2, 8;
	add.s64 	%rd2, %rd5, %rd9;
	@%p2 bra 	$L__BB3_3;
	ld.global.u64 	%rd10, [%rd2];
	add.s64 	%rd11, %rd10, %rd1;
	st.global.u64 	[%rd2], %rd11;
$L__BB3_3:
	add.s32 	%r6, %r2, 1024;
	setp.ge.s32 	%p3, %r6, %r3;
	@%p3 bra 	$L__BB3_5;
	ld.global.u64 	%rd12, [%rd2+8192];
	add.s64 	%rd13, %rd12, %rd1;
	st.global.u64 	[%rd2+8192], %rd13;
$L__BB3_5:
	ret;

}
	// .globl	_Z19addBlockSums_doublePdS_i
.visible .entry _Z19addBlockSums_doublePdS_i(
	.param .u64 .ptr .align 1 _Z19addBlockSums_doublePdS_i_param_0,
	.param .u64 .ptr .align 1 _Z19addBlockSums_doublePdS_i_param_1,
	.param .u32 _Z19addBlockSums_doublePdS_i_param_2
)
{
	.reg .pred 	%p<4>;
	.reg .b32 	%r<7>;
	.reg .b64 	%rd<9>;
	.reg .b64 	%fd<6>;

	ld.param.u64 	%rd2, [_Z19addBlockSums_doublePdS_i_param_0];
	ld.param.u64 	%rd3, [_Z19addBlockSums_doublePdS_i_param_1];
	ld.param.u32 	%r3, [_Z19addBlockSums_doublePdS_i_param_2];
	mov.u32 	%r1, %ctaid.x;
	shl.b32 	%r4, %r1, 11;
	mov.u32 	%r5, %tid.x;
	or.b32  	%r2, %r4, %r5;
	setp.eq.s32 	%p1, %r1, 0;
	@%p1 bra 	$L__BB4_5;
	cvta.to.global.u64 	%rd4, %rd2;
	cvta.to.global.u64 	%rd5, %rd3;
	mul.wide.u32 	%rd6, %r1, 8;
	add.s64 	%rd7, %rd5, %rd6;
	ld.global.f64 	%fd1, [%rd7];
	setp.ge.s32 	%p2, %r2, %r3;
	mul.wide.s32 	%rd8, %r2, 8;
	add.s64 	%rd1, %rd4, %rd8;
	@%p2 bra 	$L__BB4_3;
	ld.global.f64 	%fd2, [%rd1];
	add.f64 	%fd3, %fd1, %fd2;
	st.global.f64 	[%rd1], %fd3;
$L__BB4_3:
	add.s32 	%r6, %r2, 1024;
	setp.ge.s32 	%p3, %r6, %r3;
	@%p3 bra 	$L__BB4_5;
	ld.global.f64 	%fd4, [%rd1+8192];
	add.f64 	%fd5, %fd1, %fd4;
	st.global.f64 	[%rd1+8192], %fd5;
$L__BB4_5:
	ret;

}
	// .globl	_Z18addBlockSums_floatPfS_i
.visible .entry _Z18addBlockSums_floatPfS_i(
	.param .u64 .ptr .align 1 _Z18addBlockSums_floatPfS_i_param_0,
	.param .u64 .ptr .align 1 _Z18addBlockSums_floatPfS_i_param_1,
	.param .u32 _Z18addBlockSums_floatPfS_i_param_2
)
{
	.reg .pred 	%p<4>;
	.reg .b32 	%r<7>;
	.reg .b32 	%f<6>;
	.reg .b64 	%rd<9>;

	ld.param.u64 	%rd2, [_Z18addBlockSums_floatPfS_i_param_0];
	ld.param.u64 	%rd3, [_Z18addBlockSums_floatPfS_i_param_1];
	ld.param.u32 	%r3, [_Z18addBlockSums_floatPfS_i_param_2];
	mov.u32 	%r1, %ctaid.x;
	shl.b32 	%r4, %r1, 11;
	mov.u32 	%r5, %tid.x;
	or.b32  	%r2, %r4, %r5;
	setp.eq.s32 	%p1, %r1, 0;
	@%p1 bra 	$L__BB5_5;
	cvta.to.global.u64 	%rd4, %rd2;
	cvta.to.global.u64 	%rd5, %rd3;
	mul.wide.u32 	%rd6, %r1, 4;
	add.s64 	%rd7, %rd5, %rd6;
	ld.global.f32 	%f1, [%rd7];
	setp.ge.s32 	%p2, %r2, %r3;
	mul.wide.s32 	%rd8, %r2, 4;
	add.s64 	%rd1, %rd4, %rd8;
	@%p2 bra 	$L__BB5_3;
	ld.global.f32 	%f2, [%rd1];
	add.f32 	%f3, %f1, %f2;
	st.global.f32 	[%rd1], %f3;
$L__BB5_3:
	add.s32 	%r6, %r2, 1024;
	setp.ge.s32 	%p3, %r6, %r3;
	@%p3 bra 	$L__BB5_5;
	ld.global.f32 	%f4, [%rd1+4096];
	add.f32 	%f5, %f1, %f4;
	st.global.f32 	[%rd1+4096], %f5;
$L__BB5_5:
	ret;

}


// ===== COMPILED SASS (sm_100) =====

	.target	sm_100

	.elftype	@"ET_EXEC"


//--------------------- .note.nv.tkinfo           --------------------------
	.section	.note.nv.tkinfo,"",@"SHT_NOTE"
	.sectionflags	@"SHF_NOTE_NV_TKINFO"
	.tkinfo
        /*0018*/ 	.word	0x00000002
        /*0030*/ 	.string	""
        /*0030*/ 	.string	"ptxas"
        /*0030*/ 	.string	"Cuda compilation tools, release 13.0, V13.0.88"
        /*0030*/ 	.string	"Build cuda_13.0.r13.0/compiler.36424714_0"
        /*0030*/ 	.string	"-arch sm_100 -m 64 "



//--------------------- .note.nv.cuinfo           --------------------------
	.section	.note.nv.cuinfo,"",@"SHT_NOTE"
	.sectionflags	@"SHF_NOTE_NV_CUINFO"
        /*0018*/ 	.short	0x0002
        /*001a*/ 	.short	0x0064
        /*001c*/ 	.short	0x0082
	.zero		2


//--------------------- .nv.info                  --------------------------
	.section	.nv.info,"",@"SHT_CUDA_INFO"
	.align	4


	//----- nvinfo : EIATTR_REGCOUNT
	.align		4
        /*0000*/ 	.byte	0x04, 0x2f
        /*0002*/ 	.short	(.L_1 - .L_0)
	.align		4
.L_0:
        /*0004*/ 	.word	index@(_Z22blellochScanBlock_longPKlPlS1_i)
        /*0008*/ 	.word	0x00000020


	//----- nvinfo : EIATTR_FRAME_SIZE
	.align		4
.L_1:
        /*000c*/ 	.byte	0x04, 0x11
        /*000e*/ 	.short	(.L_3 - .L_2)
	.align		4
.L_2:
        /*0010*/ 	.word	index@(_Z22blellochScanBlock_longPKlPlS1_i)
        /*0014*/ 	.word	0x00000000


	//----- nvinfo : EIATTR_REGCOUNT
	.align		4
.L_3:
        /*0018*/ 	.byte	0x04, 0x2f
        /*001a*/ 	.short	(.L_5 - .L_4)
	.align		4
.L_4:
        /*001c*/ 	.word	index@(_Z24blellochScanBlock_doublePKdPdS1_i)
        /*0020*/ 	.word	0x0000001e


	//----- nvinfo : EIATTR_FRAME_SIZE
	.align		4
.L_5:
        /*0024*/ 	.byte	0x04, 0x11
        /*0026*/ 	.short	(.L_7 - .L_6)
	.align		4
.L_6:
        /*0028*/ 	.word	index@(_Z24blellochScanBlock_doublePKdPdS1_i)
        /*002c*/ 	.word	0x00000000


	//----- nvinfo : EIATTR_REGCOUNT
	.align		4
.L_7:
        /*0030*/ 	.byte	0x04, 0x2f
        /*0032*/ 	.short	(.L_9 - .L_8)
	.align		4
.L_8:
        /*0034*/ 	.word	index@(_Z23blellochScanBlock_floatPKfPfS1_i)
        /*0038*/ 	.word	0x00000019


	//----- nvinfo : EIATTR_FRAME_SIZE
	.align		4
.L_9:
        /*003c*/ 	.byte	0x04, 0x11
        /*003e*/ 	.short	(.L_11 - .L_10)
	.align		4
.L_10:
        /*0040*/ 	.word	index@(_Z23blellochScanBlock_floatPKfPfS1_i)
        /*0044*/ 	.word	0x00000000


	//----- nvinfo : EIATTR_REGCOUNT
	.align		4
.L_11:
        /*0048*/ 	.byte	0x04, 0x2f
        /*004a*/ 	.short	(.L_13 - .L_12)
	.align		4
.L_12:
        /*004c*/ 	.word	index@(_Z17addBlockSums_longPlS_i)
        /*0050*/ 	.word	0x0000000c


	//----- nvinfo : EIATTR_FRAME_SIZE
	.align		4
.L_13:
        /*0054*/ 	.byte	0x04, 0x11
        /*0056*/ 	.short	(.L_15 - .L_14)
	.align		4
.L_14:
        /*0058*/ 	.word	index@(_Z17addBlockSums_longPlS_i)
        /*005c*/ 	.word	0x00000000


	//----- nvinfo : EIATTR_REGCOUNT
	.align		4
.L_15:
        /*0060*/ 	.byte	0x04, 0x2f
        /*0062*/ 	.short	(.L_17 - .L_16)
	.align		4
.L_16:
        /*0064*/ 	.word	index@(_Z19addBlockSums_doublePdS_i)
        /*0068*/ 	.word	0x0000000c


	//----- nvinfo : EIATTR_FRAME_SIZE
	.align		4
.L_17:
        /*006c*/ 	.byte	0x04, 0x11
        /*006e*/ 	.short	(.L_19 - .L_18)
	.align		4
.L_18:
        /*0070*/ 	.word	index@(_Z19addBlockSums_doublePdS_i)
        /*0074*/ 	.word	0x00000000


	//----- nvinfo : EIATTR_REGCOUNT
	.align		4
.L_19:
        /*0078*/ 	.byte	0x04, 0x2f
        /*007a*/ 	.short	(.L_21 - .L_20)
	.align		4
.L_20:
        /*007c*/ 	.word	index@(_Z18addBlockSums_floatPfS_i)
        /*0080*/ 	.word	0x0000000c


	//----- nvinfo : EIATTR_FRAME_SIZE
	.align		4
.L_21:
        /*0084*/ 	.byte	0x04, 0x11
        /*0086*/ 	.short	(.L_23 - .L_22)
	.align		4
.L_22:
        /*0088*/ 	.word	index@(_Z18addBlockSums_floatPfS_i)
        /*008c*/ 	.word	0x00000000


	//----- nvinfo : EIATTR_MIN_STACK_SIZE
	.align		4
.L_23:
        /*0090*/ 	.byte	0x04, 0x12
        /*0092*/ 	.short	(.L_25 - .L_24)
	.align		4
.L_24:
        /*0094*/ 	.word	index@(_Z18addBlockSums_floatPfS_i)
        /*0098*/ 	.word	0x00000000


	//----- nvinfo : EIATTR_MIN_STACK_SIZE
	.align		4
.L_25:
        /*009c*/ 	.byte	0x04, 0x12
        /*009e*/ 	.short	(.L_27 - .L_26)
	.align		4
.L_26:
        /*00a0*/ 	.word	index@(_Z19addBlockSums_doublePdS_i)
        /*00a4*/ 	.word	0x00000000


	//----- nvinfo : EIATTR_MIN_STACK_SIZE
	.align		4
.L_27:
        /*00a8*/ 	.byte	0x04, 0x12
        /*00aa*/ 	.short	(.L_29 - .L_28)
	.align		4
.L_28:
        /*00ac*/ 	.word	index@(_Z17addBlockSums_longPlS_i)
        /*00b0*/ 	.word	0x00000000


	//----- nvinfo : EIATTR_MIN_STACK_SIZE
	.align		4
.L_29:
        /*00b4*/ 	.byte	0x04, 0x12
        /*00b6*/ 	.short	(.L_31 - .L_30)
	.align		4
.L_30:
        /*00b8*/ 	.word	index@(_Z23blellochScanBlock_floatPKfPfS1_i)
        /*00bc*/ 	.word	0x00000000


	//----- nvinfo : EIATTR_MIN_STACK_SIZE
	.align		4
.L_31:
        /*00c0*/ 	.byte	0x04, 0x12
        /*00c2*/ 	.short	(.L_33 - .L_32)
	.align		4
.L_32:
        /*00c4*/ 	.word	index@(_Z24blellochScanBlock_doublePKdPdS1_i)
        /*00c8*/ 	.word	0x00000000


	//----- nvinfo : EIATTR_MIN_STACK_SIZE
	.align		4
.L_33:
        /*00cc*/ 	.byte	0x04, 0x12
        /*00ce*/ 	.short	(.L_35 - .L_34)
	.align		4
.L_34:
        /*00d0*/ 	.word	index@(_Z22blellochScanBlock_longPKlPlS1_i)
        /*00d4*/ 	.word	0x00000000
.L_35:


//--------------------- .nv.compat                --------------------------
	.section	.nv.compat,"",@"SHT_CUDA_COMPAT_INFO"
	.align	4
        /*0000*/ 	.byte	0x02, 0x09, 0x00, 0x00, 0x02, 0x02, 0x01, 0x00, 0x02, 0x05, 0x05, 0x00, 0x03, 0x07, 0x01, 0x01
        /*0010*/ 	.byte	0x02, 0x03, 0x00, 0x00, 0x02, 0x06, 0x01, 0x00, 0x04, 0x0b, 0x08, 0x00, 0x01, 0x00, 0x00, 0x00
        /*0020*/ 	.byte	0x00, 0x00, 0x00, 0x00


//--------------------- .nv.info._Z18addBlockSums_floatPfS_i --------------------------
	.section	.nv.info._Z18addBlockSums_floatPfS_i,"",@"SHT_CUDA_INFO"
	.sectionflags	@""
	.align	4


	//----- nvinfo : EIATTR_CUDA_API_VERSION
	.align		4
        /*0000*/ 	.byte	0x04, 0x37
        /*0002*/ 	.short	(.L_37 - .L_36)
.L_36:
        /*0004*/ 	.word	0x00000082


	//----- nvinfo : EIATTR_KPARAM_INFO
	.align		4
.L_37:
        /*0008*/ 	.byte	0x04, 0x17
        /*000a*/ 	.short	(.L_39 - .L_38)
.L_38:
        /*000c*/ 	.word	0x00000000
        /*0010*/ 	.short	0x0002
        /*0012*/ 	.short	0x0010
        /*0014*/ 	.byte	0x00, 0xf0, 0x11, 0x00


	//----- nvinfo : EIATTR_KPARAM_INFO
	.align		4
.L_39:
        /*0018*/ 	.byte	0x04, 0x17
        /*001a*/ 	.short	(.L_41 - .L_40)
.L_40:
        /*001c*/ 	.word	0x00000000
        /*0020*/ 	.short	0x0001
        /*0022*/ 	.short	0x0008
        /*0024*/ 	.byte	0x00, 0xf5, 0x21, 0x00


	//----- nvinfo : EIATTR_KPARAM_INFO
	.align		4
.L_41:
        /*0028*/ 	.byte	0x04, 0x17
        /*002a*/ 	.short	(.L_43 - .L_42)
.L_42:
        /*002c*/ 	.word	0x00000000
        /*0030*/ 	.short	0x0000
        /*0032*/ 	.short	0x0000
        /*0034*/ 	.byte	0x00, 0xf5, 0x21, 0x00


	//----- nvinfo : EIATTR_SPARSE_MMA_MASK
	.align		4
.L_43:
        /*0038*/ 	.byte	0x03, 0x50
        /*003a*/ 	.short	0x0000


	//----- nvinfo : EIATTR_MAXREG_COUNT
	.align		4
        /*003c*/ 	.byte	0x03, 0x1b
        /*003e*/ 	.short	0x00ff


	//----- nvinfo : EIATTR_MERCURY_ISA_VERSION
	.align		4
        /*0040*/ 	.byte	0x03, 0x5f
        /*0042*/ 	.short	0x0101


	//----- nvinfo : EIATTR_VRC_CTA_INIT_COUNT
	.align		4
        /*0044*/ 	.byte	0x02, 0x4a
	.zero		1
	.zero		1


	//----- nvinfo : EIATTR_EXIT_INSTR_OFFSETS
	.align		4
        /*0048*/ 	.byte	0x04, 0x1c
        /*004a*/ 	.short	(.L_45 - .L_44)


	//   ....[0]....
.L_44:
        /*004c*/ 	.word	0x00000040


	//   ....[1]....
        /*0050*/ 	.word	0x00000140


	//   ....[2]....
        /*0054*/ 	.word	0x00000180


	//----- nvinfo : EIATTR_CBANK_PARAM_SIZE
	.align		4
.L_45:
        /*0058*/ 	.byte	0x03, 0x19
        /*005a*/ 	.short	0x0014


	//----- nvinfo : EIATTR_PARAM_CBANK
	.align		4
        /*005c*/ 	.byte	0x04, 0x0a
        /*005e*/ 	.short	(.L_47 - .L_46)
	.align		4
.L_46:
        /*0060*/ 	.word	index@(.nv.constant0._Z18addBlockSums_floatPfS_i)
        /*0064*/ 	.short	0x0380
        /*0066*/ 	.short	0x0014


	//----- nvinfo : EIATTR_SW_WAR
	.align		4
.L_47:
        /*0068*/ 	.byte	0x04, 0x36
        /*006a*/ 	.short	(.L_49 - .L_48)
.L_48:
        /*006c*/ 	.word	0x00000008
.L_49:


//--------------------- .nv.info._Z19addBlockSums_doublePdS_i --------------------------
	.section	.nv.info._Z19addBlockSums_doublePdS_i,"",@"SHT_CUDA_INFO"
	.sectionflags	@""
	.align	4


	//----- nvinfo : EIATTR_CUDA_API_VERSION
	.align		4
        /*0000*/ 	.byte	0x04, 0x37
        /*0002*/ 	.short	(.L_51 - .L_50)
.L_50:
        /*0004*/ 	.word	0x00000082


	//----- nvinfo : EIATTR_KPARAM_INFO
	.align		4
.L_51:
        /*0008*/ 	.byte	0x04, 0x17
        /*000a*/ 	.short	(.L_53 - .L_52)
.L_52:
        /*000c*/ 	.word	0x00000000
        /*0010*/ 	.short	0x0002
        /*0012*/ 	.short	0x0010
        /*0014*/ 	.byte	0x00, 0xf0, 0x11, 0x00


	//----- nvinfo : EIATTR_KPARAM_INFO
	.align		4
.L_53:
        /*0018*/ 	.byte	0x04, 0x17
        /*001a*/ 	.short	(.L_55 - .L_54)
.L_54:
        /*001c*/ 	.word	0x00000000
        /*0020*/ 	.short	0x0001
        /*0022*/ 	.short	0x0008
        /*0024*/ 	.byte	0x00, 0xf5, 0x21, 0x00


	//----- nvinfo : EIATTR_KPARAM_INFO
	.align		4
.L_55:
        /*0028*/ 	.byte	0x04, 0x17
        /*002a*/ 	.short	(.L_57 - .L_56)
.L_56:
        /*002c*/ 	.word	0x00000000
        /*0030*/ 	.short	0x0000
        /*0032*/ 	.short	0x0000
        /*0034*/ 	.byte	0x00, 0xf5, 0x21, 0x00


	//----- nvinfo : EIATTR_SPARSE_MMA_MASK
	.align		4
.L_57:
        /*0038*/ 	.byte	0x03, 0x50
        /*003a*/ 	.short	0x0000


	//----- nvinfo : EIATTR_MAXREG_COUNT
	.align		4
        /*003c*/ 	.byte	0x03, 0x1b
        /*003e*/ 	.short	0x00ff


	//----- nvinfo : EIATTR_MERCURY_ISA_VERSION
	.align		4
        /*0040*/ 	.byte	0x03, 0x5f
        /*0042*/ 	.short	0x0101


	//----- nvinfo : EIATTR_VRC_CTA_INIT_COUNT
	.align		4
        /*0044*/ 	.byte	0x02, 0x4a
	.zero		1
	.zero		1


	//----- nvinfo : EIATTR_EXIT_INSTR_OFFSETS
	.align		4
        /*0048*/ 	.byte	0x04, 0x1c
        /*004a*/ 	.short	(.L_59 - .L_58)


	//   ....[0]....
.L_58:
        /*004c*/ 	.word	0x00000040


	//   ....[1]....
        /*0050*/ 	.word	0x00000140


	//   ....[2]....
        /*0054*/ 	.word	0x00000180


	//----- nvinfo : EIATTR_CBANK_PARAM_SIZE
	.align		4
.L_59:
        /*0058*/ 	.byte	0x03, 0x19
        /*005a*/ 	.short	0x0014


	//----- nvinfo : EIATTR_PARAM_CBANK
	.align		4
        /*005c*/ 	.byte	0x04, 0x0a
        /*005e*/ 	.short	(.L_61 - .L_60)
	.align		4
.L_60:
        /*0060*/ 	.word	index@(.nv.constant0._Z19addBlockSums_doublePdS_i)
        /*0064*/ 	.short	0x0380
        /*0066*/ 	.short	0x0014


	//----- nvinfo : EIATTR_SW_WAR
	.align		4
.L_61:
        /*0068*/ 	.byte	0x04, 0x36
        /*006a*/ 	.short	(.L_63 - .L_62)
.L_62:
        /*006c*/ 	.word	0x00000008
.L_63:


//--------------------- .nv.info._Z17addBlockSums_longPlS_i --------------------------
	.section	.nv.info._Z17addBlockSums_longPlS_i,"",@"SHT_CUDA_INFO"
	.sectionflags	@""
	.align	4


	//----- nvinfo : EIATTR_CUDA_API_VERSION
	.align		4
        /*0000*/ 	.byte	0x04, 0x37
        /*0002*/ 	.short	(.L_65 - .L_64)
.L_64:
        /*0004*/ 	.word	0x00000082


	//----- nvinfo : EIATTR_KPARAM_INFO
	.align		4
.L_65:
        /*0008*/ 	.byte	0x04, 0x17
        /*000a*/ 	.short	(.L_67 - .L_66)
.L_66:
        /*000c*/ 	.word	0x00000000
        /*0010*/ 	.short	0x0002
        /*0012*/ 	.short	0x0010
        /*0014*/ 	.byte	0x00, 0xf0, 0x11, 0x00


	//----- nvinfo : EIATTR_KPARAM_INFO
	.align		4
.L_67:
        /*0018*/ 	.byte	0x04, 0x17
        /*001a*/ 	.short	(.L_69 - .L_68)
.L_68:
        /*001c*/ 	.word	0x00000000
        /*0020*/ 	.short	0x0001
        /*0022*/ 	.short	0x0008
        /*0024*/ 	.byte	0x00, 0xf5, 0x21, 0x00


	//----- nvinfo : EIATTR_KPARAM_INFO
	.align		4
.L_69:
        /*0028*/ 	.byte	0x04, 0x17
        /*002a*/ 	.short	(.L_71 - .L_70)
.L_70:
        /*002c*/ 	.word	0x00000000
        /*0030*/ 	.short	0x0000
        /*0032*/ 	.short	0x0000
        /*0034*/ 	.byte	0x00, 0xf5, 0x21, 0x00


	//----- nvinfo : EIATTR_SPARSE_MMA_MASK
	.align		4
.L_71:
        /*0038*/ 	.byte	0x03, 0x50
        /*003a*/ 	.short	0x0000


	//----- nvinfo : EIATTR_MAXREG_COUNT
	.align		4
        /*003c*/ 	.byte	0x03, 0x1b
        /*003e*/ 	.short	0x00ff


	//----- nvinfo : EIATTR_MERCURY_ISA_VERSION
	.align		4
        /*0040*/ 	.byte	0x03, 0x5f
        /*0042*/ 	.short	0x0101


	//----- nvinfo : EIATTR_VRC_CTA_INIT_COUNT
	.align		4
        /*0044*/ 	.byte	0x02, 0x4a
	.zero		1
	.zero		1


	//----- nvinfo : EIATTR_EXIT_INSTR_OFFSETS
	.align		4
        /*0048*/ 	.byte	0x04, 0x1c
        /*004a*/ 	.short	(.L_73 - .L_72)


	//   ....[0]....
.L_72:
        /*004c*/ 	.word	0x00000040


	//   ....[1]....
        /*0050*/ 	.word	0x00000150


	//   ....[2]....
        /*0054*/ 	.word	0x000001a0


	//----- nvinfo : EIATTR_CBANK_PARAM_SIZE
	.align		4
.L_73:
        /*0058*/ 	.byte	0x03, 0x19
        /*005a*/ 	.short	0x0014


	//----- nvinfo : EIATTR_PARAM_CBANK
	.align		4
        /*005c*/ 	.byte	0x04, 0x0a
        /*005e*/ 	.short	(.L_75 - .L_74)
	.align		4
.L_74:
        /*0060*/ 	.word	index@(.nv.constant0._Z17addBlockSums_longPlS_i)
        /*0064*/ 	.short	0x0380
        /*0066*/ 	.short	0x0014


	//----- nvinfo : EIATTR_SW_WAR
	.align		4
.L_75:
        /*0068*/ 	.byte	0x04, 0x36
        /*006a*/ 	.short	(.L_77 - .L_76)
.L_76:
        /*006c*/ 	.word	0x00000008
.L_77:


//--------------------- .nv.info._Z23blellochScanBlock_floatPKfPfS1_i --------------------------
	.section	.nv.info._Z23blellochScanBlock_floatPKfPfS1_i,"",@"SHT_CUDA_INFO"
	.sectionflags	@""
	.align	4


	//----- nvinfo : EIATTR_CUDA_API_VERSION
	.align		4
        /*0000*/ 	.byte	0x04, 0x37
        /*0002*/ 	.short	(.L_79 - .L_78)
.L_78:
        /*0004*/ 	.word	0x00000082


	//----- nvinfo : EIATTR_KPARAM_INFO
	.align		4
.L_79:
        /*0008*/ 	.byte	0x04, 0x17
        /*000a*/ 	.short	(.L_81 - .L_80)
.L_80:
        /*000c*/ 	.word	0x00000000
        /*0010*/ 	.short	0x0003
        /*0012*/ 	.short	0x0018
        /*0014*/ 	.byte	0x00, 0xf0, 0x11, 0x00


	//----- nvinfo : EIATTR_KPARAM_INFO
	.align		4
.L_81:
        /*0018*/ 	.byte	0x04, 0x17
        /*001a*/ 	.short	(.L_83 - .L_82)
.L_82:
        /*001c*/ 	.word	0x00000000
        /*0020*/ 	.short	0x0002
        /*0022*/ 	.short	0x0010
        /*0024*/ 	.byte	0x00, 0xf5, 0x21, 0x00


	//----- nvinfo : EIATTR_KPARAM_INFO
	.align		4
.L_83:
        /*0028*/ 	.byte	0x04, 0x17
        /*002a*/ 	.short	(.L_85 - .L_84)
.L_84:
        /*002c*/ 	.word	0x00000000
        /*0030*/ 	.short	0x0001
        /*0032*/ 	.short	0x0008
        /*0034*/ 	.byte	0x00, 0xf5, 0x21, 0x00


	//----- nvinfo : EIATTR_KPARAM_INFO
	.align		4
.L_85:
        /*0038*/ 	.byte	0x04, 0x17
        /*003a*/ 	.short	(.L_87 - .L_86)
.L_86:
        /*003c*/ 	.word	0x00000000
        /*0040*/ 	.short	0x0000
        /*0042*/ 	.short	0x0000
        /*0044*/ 	.byte	0x00, 0xf5, 0x21, 0x00


	//----- nvinfo : EIATTR_SPARSE_MMA_MASK
	.align		4
.L_87:
        /*0048*/ 	.byte	0x03, 0x50
        /*004a*/ 	.short	0x0000


	//----- nvinfo : EIATTR_MAXREG_COUNT
	.align		4
        /*004c*/ 	.byte	0x03, 0x1b
        /*004e*/ 	.short	0x00ff


	//----- nvinfo : EIATTR_NUM_BARRIERS
	.align		4
        /*0050*/ 	.byte	0x02, 0x4c
        /*0052*/ 	.byte	0x01
	.zero		1


	//----- nvinfo : EIATTR_MERCURY_ISA_VERSION
	.align		4
        /*0054*/ 	.byte	0x03, 0x5f
        /*0056*/ 	.short	0x0101


	//----- nvinfo : EIATTR_VRC_CTA_INIT_COUNT
	.align		4
        /*0058*/ 	.byte	0x02, 0x4a
	.zero		1
	.zero		1


	//----- nvinfo : EIATTR_EXIT_INSTR_OFFSETS
	.align		4
        /*005c*/ 	.byte	0x04, 0x1c
        /*005e*/ 	.short	(.L_89 - .L_88)


	//   ....[0]....
.L_88:
        /*0060*/ 	.word	0x00000a20


	//   ....[1]....
        /*0064*/ 	.word	0x00000a50


	//----- nvinfo : EIATTR_CRS_STACK_SIZE
	.align		4
.L_89:
        /*0068*/ 	.byte	0x04, 0x1e
        /*006a*/ 	.short	(.L_91 - .L_90)
.L_90:
        /*006c*/ 	.word	0x00000000


	//----- nvinfo : EIATTR_CBANK_PARAM_SIZE
	.align		4
.L_91:
        /*0070*/ 	.byte	0x03, 0x19
        /*0072*/ 	.short	0x001c


	//----- nvinfo : EIATTR_PARAM_CBANK
	.align		4
        /*0074*/ 	.byte	0x04, 0x0a
        /*0076*/ 	.short	(.L_93 - .L_92)
	.align		4
.L_92:
        /*0078*/ 	.word	index@(.nv.constant0._Z23blellochScanBlock_floatPKfPfS1_i)
        /*007c*/ 	.short	0x0380
        /*007e*/ 	.short	0x001c


	//----- nvinfo : EIATTR_SW_WAR
	.align		4
.L_93:
        /*0080*/ 	.byte	0x04, 0x36
        /*0082*/ 	.short	(.L_95 - .L_94)
.L_94:
        /*0084*/ 	.word	0x00000008
.L_95:


//--------------------- .nv.info._Z24blellochScanBlock_doublePKdPdS1_i --------------------------
	.section	.nv.info._Z24blellochScanBlock_doublePKdPdS1_i,"",@"SHT_CUDA_INFO"
	.sectionflags	@""
	.align	4


	//----- nvinfo : EIATTR_CUDA_API_VERSION
	.align		4
        /*0000*/ 	.byte	0x04, 0x37
        /*0002*/ 	.short	(.L_97 - .L_96)
.L_96:
        /*0004*/ 	.word	0x00000082


	//----- nvinfo : EIATTR_KPARAM_INFO
	.align		4
.L_97:
        /*0008*/ 	.byte	0x04, 0x17
        /*000a*/ 	.short	(.L_99 - .L_98)
.L_98:
        /*000c*/ 	.word	0x00000000
        /*0010*/ 	.short	0x0003
        /*0012*/ 	.short	0x0018
        /*0014*/ 	.byte	0x00, 0xf0, 0x11, 0x00


	//----- nvinfo : EIATTR_KPARAM_INFO
	.align		4
.L_99:
        /*0018*/ 	.byte	0x04, 0x17
        /*001a*/ 	.short	(.L_101 - .L_100)
.L_100:
        /*001c*/ 	.word	0x00000000
        /*0020*/ 	.short	0x0002
        /*0022*/ 	.short	0x0010
        /*0024*/ 	.byte	0x00, 0xf5, 0x21, 0x00


	//----- nvinfo : EIATTR_KPARAM_INFO
	.align		4
.L_101:
        /*0028*/ 	.byte	0x04, 0x17
        /*002a*/ 	.short	(.L_103 - .L_102)
.L_102:
        /*002c*/ 	.word	0x00000000
        /*0030*/ 	.short	0x0001
        /*0032*/ 	.short	0x0008
        /*0034*/ 	.byte	0x00, 0xf5, 0x21, 0x00


	//----- nvinfo : EIATTR_KPARAM_INFO
	.align		4
.L_103:
        /*0038*/ 	.byte	0x04, 0x17
        /*003a*/ 	.short	(.L_105 - .L_104)
.L_104:
        /*003c*/ 	.word	0x00000000
        /*0040*/ 	.short	0x0000
        /*0042*/ 	.short	0x0000
        /*0044*/ 	.byte	0x00, 0xf5, 0x21, 0x00


	//----- nvinfo : EIATTR_SPARSE_MMA_MASK
	.align		4
.L_105:
        /*0048*/ 	.byte	0x03, 0x50
        /*004a*/ 	.short	0x0000


	//----- nvinfo : EIATTR_MAXREG_COUNT
	.align		4
        /*004c*/ 	.byte	0x03, 0x1b
        /*004e*/ 	.short	0x00ff


	//----- nvinfo : EIATTR_NUM_BARRIERS
	.align		4
        /*0050*/ 	.byte	0x02, 0x4c
        /*0052*/ 	.byte	0x01
	.zero		1


	//----- nvinfo : EIATTR_MERCURY_ISA_VERSION
	.align		4
        /*0054*/ 	.byte	0x03, 0x5f
        /*0056*/ 	.short	0x0101


	//----- nvinfo : EIATTR_VRC_CTA_INIT_COUNT
	.align		4
        /*0058*/ 	.byte	0x02, 0x4a
	.zero		1
	.zero		1


	//----- nvinfo : EIATTR_EXIT_INSTR_OFFSETS
	.align		4
        /*005c*/ 	.byte	0x04, 0x1c
        /*005e*/ 	.short	(.L_107 - .L_106)


	//   ....[0]....
.L_106:
        /*0060*/ 	.word	0x00000ab0


	//   ....[1]....
        /*0064*/ 	.word	0x00000ae0


	//----- nvinfo : EIATTR_CRS_STACK_SIZE
	.align		4
.L_107:
        /*0068*/ 	.byte	0x04, 0x1e
        /*006a*/ 	.short	(.L_109 - .L_108)
.L_108:
        /*006c*/ 	.word	0x00000000


	//----- nvinfo : EIATTR_CBANK_PARAM_SIZE
	.align		4
.L_109:
        /*0070*/ 	.byte	0x03, 0x19
        /*0072*/ 	.short	0x001c


	//----- nvinfo : EIATTR_PARAM_CBANK
	.align		4
        /*0074*/ 	.byte	0x04, 0x0a
        /*0076*/ 	.short	(.L_111 - .L_110)
	.align		4
.L_110:
        /*0078*/ 	.word	index@(.nv.constant0._Z24blellochScanBlock_doublePKdPdS1_i)
        /*007c*/ 	.short	0x0380
        /*007e*/ 	.short	0x001c


	//----- nvinfo : EIATTR_SW_WAR
	.align		4
.L_111:
        /*0080*/ 	.byte	0x04, 0x36
        /*0082*/ 	.short	(.L_113 - .L_112)
.L_112:
        /*0084*/ 	.word	0x00000008
.L_113:


//--------------------- .nv.info._Z22blellochScanBlock_longPKlPlS1_i --------------------------
	.section	.nv.info._Z22blellochScanBlock_longPKlPlS1_i,"",@"SHT_CUDA_INFO"
	.sectionflags	@""
	.align	4


	//----- nvinfo : EIATTR_CUDA_API_VERSION
	.align		4
        /*0000*/ 	.byte	0x04, 0x37
        /*0002*/ 	.short	(.L_115 - .L_114)
.L_114:
        /*0004*/ 	.word	0x00000082


	//----- nvinfo : EIATTR_KPARAM_INFO
	.align		4
.L_115:
        /*0008*/ 	.byte	0x04, 0x17
        /*000a*/ 	.short	(.L_117 - .L_116)
.L_116:
        /*000c*/ 	.word	0x00000000
        /*0010*/ 	.short	0x0003
        /*0012*/ 	.short	0x0018
        /*0014*/ 	.byte	0x00, 0xf0, 0x11, 0x00


	//----- nvinfo : EIATTR_KPARAM_INFO
	.align		4
.L_117:
        /*0018*/ 	.byte	0x04, 0x17
        /*001a*/ 	.short	(.L_119 - .L_118)
.L_118:
        /*001c*/ 	.word	0x00000000
        /*0020*/ 	.short	0x0002
        /*0022*/ 	.short	0x0010
        /*0024*/ 	.byte	0x00, 0xf5, 0x21, 0x00


	//----- nvinfo : EIATTR_KPARAM_INFO
	.align		4
.L_119:
        /*0028*/ 	.byte	0x04, 0x17
        /*002a*/ 	.short	(.L_121 - .L_120)
.L_120:
        /*002c*/ 	.word	0x00000000
        /*0030*/ 	.short	0x0001
        /*0032*/ 	.short	0x0008
        /*0034*/ 	.byte	0x00, 0xf5, 0x21, 0x00


	//----- nvinfo : EIATTR_KPARAM_INFO
	.align		4
.L_121:
        /*0038*/ 	.byte	0x04, 0x17
        /*003a*/ 	.short	(.L_123 - .L_122)
.L_122:
        /*003c*/ 	.word	0x00000000
        /*0040*/ 	.short	0x0000
        /*0042*/ 	.short	0x0000
        /*0044*/ 	.byte	0x00, 0xf5, 0x21, 0x00


	//----- nvinfo : EIATTR_SPARSE_MMA_MASK
	.align		4
.L_123:
        /*0048*/ 	.byte	0x03, 0x50
        /*004a*/ 	.short	0x0000


	//----- nvinfo : EIATTR_MAXREG_COUNT
	.align		4
        /*004c*/ 	.byte	0x03, 0x1b
        /*004e*/ 	.short	0x00ff


	//----- nvinfo : EIATTR_NUM_BARRIERS
	.align		4
        /*0050*/ 	.byte	0x02, 0x4c
        /*0052*/ 	.byte	0x01
	.zero		1


	//----- nvinfo : EIATTR_MERCURY_ISA_VERSION
	.align		4
        /*0054*/ 	.byte	0x03, 0x5f
        /*0056*/ 	.short	0x0101


	//----- nvinfo : EIATTR_VRC_CTA_INIT_COUNT
	.align		4
        /*0058*/ 	.byte	0x02, 0x4a
	.zero		1
	.zero		1


	//----- nvinfo : EIATTR_EXIT_INSTR_OFFSETS
	.align		4
        /*005c*/ 	.byte	0x04, 0x1c
        /*005e*/ 	.short	(.L_125 - .L_124)


	//   ....[0]....
.L_124:
        /*0060*/ 	.word	0x00000c00


	//   ....[1]....
        /*0064*/ 	.word	0x00000c30


	//----- nvinfo : EIATTR_CRS_STACK_SIZE
	.align		4
.L_125:
        /*0068*/ 	.byte	0x04, 0x1e
        /*006a*/ 	.short	(.L_127 - .L_126)
.L_126:
        /*006c*/ 	.word	0x00000000


	//----- nvinfo : EIATTR_CBANK_PARAM_SIZE
	.align		4
.L_127:
        /*0070*/ 	.byte	0x03, 0x19
        /*0072*/ 	.short	0x001c


	//----- nvinfo : EIATTR_PARAM_CBANK
	.align		4
        /*0074*/ 	.byte	0x04, 0x0a
        /*0076*/ 	.short	(.L_129 - .L_128)
	.align		4
.L_128:
        /*0078*/ 	.word	index@(.nv.constant0._Z22blellochScanBlock_longPKlPlS1_i)
        /*007c*/ 	.short	0x0380
        /*007e*/ 	.short	0x001c


	//----- nvinfo : EIATTR_SW_WAR
	.align		4
.L_129:
        /*0080*/ 	.byte	0x04, 0x36
        /*0082*/ 	.short	(.L_131 - .L_130)
.L_130:
        /*0084*/ 	.word	0x00000008
.L_131:


//--------------------- .nv.callgraph             --------------------------
	.section	.nv.callgraph,"",@"SHT_CUDA_CALLGRAPH"
	.align	4
	.sectionentsize	8
	.align		4
        /*0000*/ 	.word	0x00000000
	.align		4
        /*0004*/ 	.word	0xffffffff
	.align		4
        /*0008*/ 	.word	0x00000000
	.align		4
        /*000c*/ 	.word	0xfffffffe
	.align		4
        /*0010*/ 	.word	0x00000000
	.align		4
        /*0014*/ 	.word	0xfffffffd
	.align		4
        /*0018*/ 	.word	0x00000000
	.align		4
        /*001c*/ 	.word	0xfffffffc


//--------------------- .text._Z18addBlockSums_floatPfS_i --------------------------
	.section	.text._Z18addBlockSums_floatPfS_i,"ax",@progbits
	.align	128
        .global         _Z18addBlockSums_floatPfS_i
        .type           _Z18addBlockSums_floatPfS_i,@function
        .size           _Z18addBlockSums_floatPfS_i,(.L_x_12 - _Z18addBlockSums_floatPfS_i)
        .other          _Z18addBlockSums_floatPfS_i,@"STO_CUDA_ENTRY STV_DEFAULT"
_Z18addBlockSums_floatPfS_i:
.text._Z18addBlockSums_floatPfS_i:
[----:B------:R-:W-:Y:S01]  /*0000*/  LDC R1, c[0x0][0x37c] ;  /* 0x0000df00ff017b82 */ /* 0x000fe20000000800 */
[----:B------:R-:W0:Y:S01]  /*0010*/  S2R R9, SR_CTAID.X ;  /* 0x0000000000097919 */ /* 0x000e220000002500 */
[----:B------:R-:W1:Y:S01]  /*0020*/  S2R R7, SR_TID.X ;  /* 0x0000000000077919 */ /* 0x000e620000002100 */
[----:B0-----:R-:W-:-:S13]  /*0030*/  ISETP.NE.AND P0, PT, R9, RZ, PT ;  /* 0x000000ff0900720c */ /* 0x001fda0003f05270 */
[----:B-1----:R-:W-:Y:S05]  /*0040*/  @!P0 EXIT ;  /* 0x000000000000894d */ /* 0x002fea0003800000 */
[----:B------:R-:W0:Y:S01]  /*0050*/  LDCU UR6, c[0x0][0x390] ;  /* 0x00007200ff0677ac */ /* 0x000e220008000800 */
[----:B------:R-:W1:Y:S01]  /*0060*/  LDC.64 R2, c[0x0][0x388] ;  /* 0x0000e200ff027b82 */ /* 0x000e620000000a00 */
[----:B------:R-:W-:Y:S01]  /*0070*/  SHF.L.U32 R0, R9, 0xb, RZ ;  /* 0x0000000b09007819 */ /* 0x000fe200000006ff */
[----:B------:R-:W2:Y:S03]  /*0080*/  LDCU.64 UR4, c[0x0][0x358] ;  /* 0x00006b00ff0477ac */ /* 0x000ea60008000a00 */
[----:B------:R-:W-:-:S03]  /*0090*/  LOP3.LUT R7, R0, R7, RZ, 0xfc, !PT ;  /* 0x0000000700077212 */ /* 0x000fc600078efcff */
[----:B------:R-:W3:Y:S01]  /*00a0*/  LDC.64 R4, c[0x0][0x380] ;  /* 0x0000e000ff047b82 */ /* 0x000ee20000000a00 */
[----:B0-----:R-:W-:Y:S01]  /*00b0*/  ISETP.GE.AND P0, PT, R7, UR6, PT ;  /* 0x0000000607007c0c */ /* 0x001fe2000bf06270 */
[----:B-1----:R-:W-:-:S06]  /*00c0*/  IMAD.WIDE.U32 R2, R9, 0x4, R2 ;  /* 0x0000000409027825 */ /* 0x002fcc00078e0002 */
[----:B--2---:R-:W2:Y:S01]  /*00d0*/  LDG.E R2, desc[UR4][R2.64] ;  /* 0x0000000402027981 */ /* 0x004ea2000c1e1900 */
[----:B---3--:R-:W-:-:S05]  /*00e0*/  IMAD.WIDE R4, R7, 0x4, R4 ;  /* 0x0000000407047825 */ /* 0x008fca00078e0204 */
[----:B------:R-:W2:Y:S01]  /*00f0*/  @!P0 LDG.E R9, desc[UR4][R4.64] ;  /* 0x0000000404098981 */ /* 0x000ea2000c1e1900 */
[----:B------:R-:W-:-:S04]  /*0100*/  IADD3 R7, PT, PT, R7, 0x400, RZ ;  /* 0x0000040007077810 */ /* 0x000fc80007ffe0ff */
[----:B------:R-:W-:Y:S01]  /*0110*/  ISETP.GE.AND P1, PT, R7, UR6, PT ;  /* 0x0000000607007c0c */ /* 0x000fe2000bf26270 */
[----:B--2---:R-:W-:-:S05]  /*0120*/  @!P0 FADD R9, R2, R9 ;  /* 0x0000000902098221 */ /* 0x004fca0000000000 */
[----:B------:R0:W-:Y:S07]  /*0130*/  @!P0 STG.E desc[UR4][R4.64], R9 ;  /* 0x0000000904008986 */ /* 0x0001ee000c101904 */
[----:B------:R-:W-:Y:S05]  /*0140*/  @P1 EXIT ;  /* 0x000000000000194d */ /* 0x000fea0003800000 */
[----:B------:R-:W2:Y:S02]  /*0150*/  LDG.E R3, desc[UR4][R4.64+0x1000] ;  /* 0x0010000404037981 */ /* 0x000ea4000c1e1900 */
[----:B--2---:R-:W-:-:S05]  /*0160*/  FADD R3, R2, R3 ;  /* 0x0000000302037221 */ /* 0x004fca0000000000 */
[----:B------:R-:W-:Y:S01]  /*0170*/  STG.E desc[UR4][R4.64+0x1000], R3 ;  /* 0x0010000304007986 */ /* 0x000fe2000c101904 */
[----:B------:R-:W-:Y:S05]  /*0180*/  EXIT ;  /* 0x000000000000794d */ /* 0x000fea0003800000 */
.L_x_0:
[----:B------:R-:W-:-:S00]  /*0190*/  BRA `(.L_x_0) ;  /* 0xfffffffc00fc7947 */ /* 0x000fc0000383ffff */
[----:B------:R-:W-:-:S00]  /*01a0*/  NOP ;  /* 0x0000000000007918 */ /* 0x000fc00000000000 */
        /* <DEDUP_REMOVED lines=13> */
.L_x_12:


//--------------------- .text._Z19addBlockSums_doublePdS_i --------------------------
	.section	.text._Z19addBlockSums_doublePdS_i,"ax",@progbits
	.align	128
        .global         _Z19addBlockSums_doublePdS_i
        .type           _Z19addBlockSums_doublePdS_i,@function
        .size           _Z19addBlockSums_doublePdS_i,(.L_x_13 - _Z19addBlockSums_doublePdS_i)
        .other          _Z19addBlockSums_doublePdS_i,@"STO_CUDA_ENTRY STV_DEFAULT"
_Z19addBlockSums_doublePdS_i:
.text._Z19addBlockSums_doublePdS_i:
[----:B------:R-:W-:Y:S01]  /*0000*/  LDC R1, c[0x0][0x37c] ;  /* 0x0000df00ff017b82 */ /* 0x000fe20000000800 */
[----:B------:R-:W0:Y:S01]  /*0010*/  S2R R7, SR_CTAID.X ;  /* 0x0000000000077919 */ /* 0x000e220000002500 */
[----:B------:R-:W1:Y:S01]  /*0020*/  S2R R9, SR_TID.X ;  /* 0x0000000000097919 */ /* 0x000e620000002100 */
[----:B0-----:R-:W-:-:S13]  /*0030*/  ISETP.NE.AND P0, PT, R7, RZ, PT ;  /* 0x000000ff0700720c */ /* 0x001fda0003f05270 */
[----:B-1----:R-:W-:Y:S05]  /*0040*/  @!P0 EXIT ;  /* 0x000000000000894d */ /* 0x002fea0003800000 */
[----:B------:R-:W0:Y:S01]  /*0050*/  LDCU UR6, c[0x0][0x390] ;  /* 0x00007200ff0677ac */ /* 0x000e220008000800 */
[----:B------:R-:W1:Y:S01]  /*0060*/  LDC.64 R2, c[0x0][0x388] ;  /* 0x0000e200ff027b82 */ /* 0x000e620000000a00 */
[----:B------:R-:W-:Y:S01]  /*0070*/  IMAD.SHL.U32 R0, R7, 0x800, RZ ;  /* 0x0000080007007824 */ /* 0x000fe200078e00ff */
[----:B------:R-:W2:Y:S04]  /*0080*/  LDCU.64 UR4, c[0x0][0x358] ;  /* 0x00006b00ff0477ac */ /* 0x000ea80008000a00 */
[----:B------:R-:W-:Y:S02]  /*0090*/  LOP3.LUT R9, R0, R9, RZ, 0xfc, !PT ;  /* 0x0000000900097212 */ /* 0x000fe400078efcff */
[----:B------:R-:W3:Y:S02]  /*00a0*/  LDC.64 R4, c[0x0][0x380] ;  /* 0x0000e000ff047b82 */ /* 0x000ee40000000a00 */
[----:B0-----:R-:W-:Y:S01]  /*00b0*/  ISETP.GE.AND P0, PT, R9, UR6, PT ;  /* 0x0000000609007c0c */ /* 0x001fe2000bf06270 */
[----:B-1----:R-:W-:-:S06]  /*00c0*/  IMAD.WIDE.U32 R2, R7, 0x8, R2 ;  /* 0x0000000807027825 */ /* 0x002fcc00078e0002 */
[----:B--2---:R-:W2:Y:S01]  /*00d0*/  LDG.E.64 R2, desc[UR4][R2.64] ;  /* 0x0000000402027981 */ /* 0x004ea2000c1e1b00 */
[----:B---3--:R-:W-:-:S05]  /*00e0*/  IMAD.WIDE R4, R9, 0x8, R4 ;  /* 0x0000000809047825 */ /* 0x008fca00078e0204 */
[----:B------:R-:W2:Y:S01]  /*00f0*/  @!P0 LDG.E.64 R6, desc[UR4][R4.64] ;  /* 0x0000000404068981 */ /* 0x000ea2000c1e1b00 */
[----:B------:R-:W-:-:S05]  /*0100*/  VIADD R9, R9, 0x400 ;  /* 0x0000040009097836 */ /* 0x000fca0000000000 */
[----:B------:R-:W-:Y:S01]  /*0110*/  ISETP.GE.AND P1, PT, R9, UR6, PT ;  /* 0x0000000609007c0c */ /* 0x000fe2000bf26270 */
[----:B--2---:R-:W-:-:S07]  /*0120*/  @!P0 DADD R6, R2, R6 ;  /* 0x0000000002068229 */ /* 0x004fce0000000006 */
[----:B------:R0:W-:Y:S05]  /*0130*/  @!P0 STG.E.64 desc[UR4][R4.64], R6 ;  /* 0x0000000604008986 */ /* 0x0001ea000c101b04 */
[----:B------:R-:W-:Y:S05]  /*0140*/  @P1 EXIT ;  /* 0x000000000000194d */ /* 0x000fea0003800000 */
[----:B0-----:R-:W2:Y:S02]  /*0150*/  LDG.E.64 R6, desc[UR4][R4.64+0x2000] ;  /* 0x0020000404067981 */ /* 0x001ea4000c1e1b00 */
[----:B--2---:R-:W-:-:S07]  /*0160*/  DADD R6, R2, R6 ;  /* 0x0000000002067229 */ /* 0x004fce0000000006 */
[----:B------:R-:W-:Y:S01]  /*0170*/  STG.E.64 desc[UR4][R4.64+0x2000], R6 ;  /* 0x0020000604007986 */ /* 0x000fe2000c101b04 */
[----:B------:R-:W-:Y:S05]  /*0180*/  EXIT ;  /* 0x000000000000794d */ /* 0x000fea0003800000 */
.L_x_1:
        /* <DEDUP_REMOVED lines=15> */
.L_x_13:


//--------------------- .text._Z17addBlockSums_longPlS_i --------------------------
	.section	.text._Z17addBlockSums_longPlS_i,"ax",@progbits
	.align	128
        .global         _Z17addBlockSums_longPlS_i
        .type           _Z17addBlockSums_longPlS_i,@function
        .size           _Z17addBlockSums_longPlS_i,(.L_x_14 - _Z17addBlockSums_longPlS_i)
        .other          _Z17addBlockSums_longPlS_i,@"STO_CUDA_ENTRY STV_DEFAULT"
_Z17addBlockSums_longPlS_i:
.text._Z17addBlockSums_longPlS_i:
        /* <DEDUP_REMOVED lines=17> */
[----:B------:R-:W-:Y:S02]  /*0110*/  ISETP.GE.AND P1, PT, R9, UR6, PT ;  /* 0x0000000609007c0c */ /* 0x000fe4000bf26270 */
[----:B--2---:R-:W-:-:S05]  /*0120*/  @!P0 IADD3 R6, P2, PT, R2, R6, RZ ;  /* 0x0000000602068210 */ /* 0x004fca0007f5e0ff */
[----:B------:R-:W-:-:S05]  /*0130*/  @!P0 IMAD.X R7, R3, 0x1, R7, P2 ;  /* 0x0000000103078824 */ /* 0x000fca00010e0607 */
[----:B------:R0:W-:Y:S01]  /*0140*/  @!P0 STG.E.64 desc[UR4][R4.64], R6 ;  /* 0x0000000604008986 */ /* 0x0001e2000c101b04 */
[----:B------:R-:W-:Y:S05]  /*0150*/  @P1 EXIT ;  /* 0x000000000000194d */ /* 0x000fea0003800000 */
[----:B0-----:R-:W2:Y:S02]  /*0160*/  LDG.E.64 R6, desc[UR4][R4.64+0x2000] ;  /* 0x0020000404067981 */ /* 0x001ea4000c1e1b00 */
[----:B--2---:R-:W-:-:S05]  /*0170*/  IADD3 R2, P0, PT, R2, R6, RZ ;  /* 0x0000000602027210 */ /* 0x004fca0007f1e0ff */
[----:B------:R-:W-:-:S05]  /*0180*/  IMAD.X R3, R3, 0x1, R7, P0 ;  /* 0x0000000103037824 */ /* 0x000fca00000e0607 */
[----:B------:R-:W-:Y:S01]  /*0190*/  STG.E.64 desc[UR4][R4.64+0x2000], R2 ;  /* 0x0020000204007986 */ /* 0x000fe2000c101b04 */
[----:B------:R-:W-:Y:S05]  /*01a0*/  EXIT ;  /* 0x000000000000794d */ /* 0x000fea0003800000 */
.L_x_2:
        /* <DEDUP_REMOVED lines=13> */
.L_x_14:


//--------------------- .text._Z23blellochScanBlock_floatPKfPfS1_i --------------------------
	.section	.text._Z23blellochScanBlock_floatPKfPfS1_i,"ax",@progbits
	.align	128
        .global         _Z23blellochScanBlock_floatPKfPfS1_i
        .type           _Z23blellochScanBlock_floatPKfPfS1_i,@function
        .size           _Z23blellochScanBlock_floatPKfPfS1_i,(.L_x_15 - _Z23blellochScanBlock_floatPKfPfS1_i)
        .other          _Z23blellochScanBlock_floatPKfPfS1_i,@"STO_CUDA_ENTRY STV_DEFAULT"
_Z23blellochScanBlock_floatPKfPfS1_i:
.text._Z23blellochScanBlock_floatPKfPfS1_i:
[----:B------:R-:W-:Y:S01]  /*0000*/  LDC R1, c[0x0][0x37c] ;  /* 0x0000df00ff017b82 */ /* 0x000fe20000000800 */
[----:B------:R-:W0:Y:S01]  /*0010*/  S2R R7, SR_CTAID.X ;  /* 0x0000000000077919 */ /* 0x000e220000002500 */
[----:B------:R-:W1:Y:S06]  /*0020*/  LDCU UR4, c[0x0][0x398] ;  /* 0x00007300ff0477ac */ /* 0x000e6c0008000800 */
[----:B------:R-:W2:Y:S01]  /*0030*/  LDC.64 R2, c[0x0][0x380] ;  /* 0x0000e000ff027b82 */ /* 0x000ea20000000a00 */
[----:B------:R-:W-:Y:S01]  /*0040*/  HFMA2 R10, -RZ, RZ, 0, 0 ;  /* 0x00000000ff0a7431 */ /* 0x000fe200000001ff */
[----:B------:R-:W3:Y:S01]  /*0050*/  S2R R4, SR_TID.X ;  /* 0x0000000000047919 */ /* 0x000ee20000002100 */
[----:B------:R-:W4:Y:S01]  /*0060*/  LDCU.64 UR6, c[0x0][0x358] ;  /* 0x00006b00ff0677ac */ /* 0x000f220008000a00 */
[----:B------:R-:W-:-:S02]  /*0070*/  MOV R12, RZ ;  /* 0x000000ff000c7202 */ /* 0x000fc40000000f00 */
[----:B0-----:R-:W-:-:S04]  /*0080*/  SHF.L.U32 R5, R7, 0xb, RZ ;  /* 0x0000000b07057819 */ /* 0x001fc800000006ff */
[----:B---3--:R-:W-:-:S04]  /*0090*/  LOP3.LUT R0, R5, R4, RZ, 0xfc, !PT ;  /* 0x0000000405007212 */ /* 0x008fc800078efcff */
[C---:B------:R-:W-:Y:S01]  /*00a0*/  LOP3.LUT R5, R0.reuse, 0x400, RZ, 0xfc, !PT ;  /* 0x0000040000057812 */ /* 0x040fe200078efcff */
[C---:B--2---:R-:W-:Y:S01]  /*00b0*/  IMAD.WIDE R2, R0.reuse, 0x4, R2 ;  /* 0x0000000400027825 */ /* 0x044fe200078e0202 */
[----:B-1----:R-:W-:Y:S02]  /*00c0*/  ISETP.GE.AND P0, PT, R0, UR4, PT ;  /* 0x0000000400007c0c */ /* 0x002fe4000bf06270 */
[----:B------:R-:W-:-:S11]  /*00d0*/  ISETP.GE.AND P1, PT, R5, UR4, PT ;  /* 0x0000000405007c0c */ /* 0x000fd6000bf26270 */
[----:B----4-:R-:W2:Y:S01]  /*00e0*/  @!P0 LDG.E R10, desc[UR6][R2.64] ;  /* 0x00000006020a8981 */ /* 0x010ea2000c1e1900 */
[----:B------:R-:W0:Y:S01]  /*00f0*/  S2UR UR5, SR_CgaCtaId ;  /* 0x00000000000579c3 */ /* 0x000e220000008800 */
[----:B------:R-:W-:Y:S01]  /*0100*/  UMOV UR4, 0x400 ;  /* 0x0000040000047882 */ /* 0x000fe20000000000 */
[----:B------:R-:W-:Y:S01]  /*0110*/  P2R R18, PR, RZ, 0x2 ;  /* 0x00000002ff127803 */ /* 0x000fe20000000000 */
[----:B------:R1:W3:Y:S01]  /*0120*/  @!P1 LDG.E R12, desc[UR6][R2.64+0x1000] ;  /* 0x00100006020c9981 */ /* 0x0002e2000c1e1900 */
[----:B0-----:R-:W-:-:S06]  /*0130*/  ULEA UR4, UR5, UR4, 0x18 ;  /* 0x0000000405047291 */ /* 0x001fcc000f8ec0ff */
[----:B------:R-:W-:-:S04]  /*0140*/  LEA R5, R4, UR4, 0x2 ;  /* 0x0000000404057c11 */ /* 0x000fc8000f8e10ff */
[C---:B------:R-:W-:Y:S02]  /*0150*/  LEA R6, R4.reuse, R5, 0x2 ;  /* 0x0000000504067211 */ /* 0x040fe400078e10ff */
[----:B------:R-:W-:-:S04]  /*0160*/  ISETP.GT.U32.AND P1, PT, R4, 0x1ff, PT ;  /* 0x000001ff0400780c */ /* 0x000fc80003f24070 */
[----:B-1----:R-:W-:Y:S02]  /*0170*/  P2R R2, PR, RZ, 0x2 ;  /* 0x00000002ff027803 */ /* 0x002fe40000000000 */
[----:B------:R-:W-:Y:S01]  /*0180*/  ISETP.GT.U32.AND P2, PT, R4, 0xff, PT ;  /* 0x000000ff0400780c */ /* 0x000fe20003f44070 */
[----:B--2---:R-:W-:Y:S04]  /*0190*/  STS [R5], R10 ;  /* 0x0000000a05007388 */ /* 0x004fe80000000800 */
[----:B---3--:R-:W-:Y:S01]  /*01a0*/  STS [R5+0x1000], R12 ;  /* 0x0010000c05007388 */ /* 0x008fe20000000800 */
[----:B------:R-:W-:Y:S06]  /*01b0*/  BAR.SYNC.DEFER_BLOCKING 0x0 ;  /* 0x0000000000007b1d */ /* 0x000fec0000010000 */
[----:B------:R-:W-:Y:S04]  /*01c0*/  LDS R8, [R6] ;  /* 0x0000000006087984 */ /* 0x000fe80000000800 */
[----:B------:R-:W0:Y:S02]  /*01d0*/  LDS R9, [R6+0x4] ;  /* 0x0000040006097984 */ /* 0x000e240000000800 */
[----:B0-----:R-:W-:Y:S01]  /*01e0*/  FADD R3, R8, R9 ;  /* 0x0000000908037221 */ /* 0x001fe20000000000 */
[----:B------:R-:W-:-:S04]  /*01f0*/  LEA R9, R4, UR4, 0x4 ;  /* 0x0000000404097c11 */ /* 0x000fc8000f8e20ff */
[----:B------:R-:W-:Y:S04]  /*0200*/  STS [R6+0x4], R3 ;  /* 0x0000040306007388 */ /* 0x000fe80000000800 */
[----:B------:R-:W-:Y:S04]  /*0210*/  @!P1 LDS R2, [R9+0x4] ;  /* 0x0000040009029984 */ /* 0x000fe80000000800 */
[----:B------:R-:W0:Y:S01]  /*0220*/  @!P1 LDS R11, [R9+0xc] ;  /* 0x00000c00090b9984 */ /* 0x000e220000000800 */
[----:B------:R-:W-:-:S04]  /*0230*/  LEA R10, R4, 0x8, 0x4 ;  /* 0x00000008040a7811 */ /* 0x000fc800078e20ff */
[----:B------:R-:W-:Y:S01]  /*0240*/  IADD3 R10, PT, PT, R10, R9, RZ ;  /* 0x000000090a0a7210 */ /* 0x000fe20007ffe0ff */
[----:B0-----:R-:W-:-:S05]  /*0250*/  @!P1 FADD R12, R2, R11 ;  /* 0x0000000b020c9221 */ /* 0x001fca0000000000 */
[----:B------:R-:W-:Y:S04]  /*0260*/  @!P1 STS [R9+0xc], R12 ;  /* 0x00000c0c09009388 */ /* 0x000fe80000000800 */
[----:B------:R-:W-:Y:S04]  /*0270*/  @!P2 LDS R11, [R10+0x4] ;  /* 0x000004000a0ba984 */ /* 0x000fe80000000800 */
[----:B------:R-:W0:Y:S01]  /*0280*/  @!P2 LDS R14, [R10+0x14] ;  /* 0x000014000a0ea984 */ /* 0x000e220000000800 */
[----:B------:R-:W-:Y:S02]  /*0290*/  ISETP.GT.U32.AND P1, PT, R4, 0x7f, PT ;  /* 0x0000007f0400780c */ /* 0x000fe40003f24070 */
[----:B------:R-:W-:-:S02]  /*02a0*/  P2R R2, PR, RZ, 0x4 ;  /* 0x00000004ff027803 */ /* 0x000fc40000000000 */
[----:B------:R-:W-:Y:S02]  /*02b0*/  LEA R2, R4, 0x1, 0x1 ;  /* 0x0000000104027811 */ /* 0x000fe400078e08ff */
[----:B------:R-:W-:Y:S01]  /*02c0*/  IADD3 R3, PT, PT, R9, 0x8, RZ ;  /* 0x0000000809037810 */ /* 0x000fe20007ffe0ff */
[----:B0-----:R-:W-:Y:S01]  /*02d0*/  @!P2 FADD R13, R11, R14 ;  /* 0x0000000e0b0da221 */ /* 0x001fe20000000000 */
[----:B------:R-:W-:-:S03]  /*02e0*/  P2R R11, PR, RZ, 0x2 ;  /* 0x00000002ff0b7803 */ /* 0x000fc60000000000 */
[--C-:B------:R-:W-:Y:S01]  /*02f0*/  IMAD R11, R2, 0x18, R3.reuse ;  /* 0x00000018020b7824 */ /* 0x100fe200078e0203 */
[----:B------:R-:W-:Y:S04]  /*0300*/  @!P2 STS [R10+0x14], R13 ;  /* 0x0000140d0a00a388 */ /* 0x000fe80000000800 */
[----:B------:R-:W-:Y:S04]  /*0310*/  @!P1 LDS R14, [R11+-0x4] ;  /* 0xfffffc000b0e9984 */ /* 0x000fe80000000800 */
[----:B------:R-:W0:Y:S01]  /*0320*/  @!P1 LDS R15, [R11+0x1c] ;  /* 0x00001c000b0f9984 */ /* 0x000e220000000800 */
[----:B------:R-:W-:Y:S01]  /*0330*/  ISETP.GT.U32.AND P2, PT, R4, 0x3f, PT ;  /* 0x0000003f0400780c */ /* 0x000fe20003f44070 */
[----:B------:R-:W-:-:S02]  /*0340*/  IMAD R12, R2, 0x38, R3 ;  /* 0x00000038020c7824 */ /* 0x000fc400078e0203 */
[----:B0-----:R-:W-:-:S05]  /*0350*/  @!P1 FADD R16, R14, R15 ;  /* 0x0000000f0e109221 */ /* 0x001fca0000000000 */
[----:B------:R-:W-:Y:S05]  /*0360*/  @!P1 STS [R11+0x1c], R16 ;  /* 0x00001c100b009388 */ /* 0x000fea0000000800 */
[----:B------:R-:W-:Y:S04]  /*0370*/  @!P2 LDS R14, [R12+-0x4] ;  /* 0xfffffc000c0ea984 */ /* 0x000fe80000000800 */
[----:B------:R-:W0:Y:S01]  /*0380*/  @!P2 LDS R15, [R12+0x3c] ;  /* 0x00003c000c0fa984 */ /* 0x000e220000000800 */
[----:B------:R-:W-:-:S02]  /*0390*/  ISETP.GT.U32.AND P1, PT, R4, 0x1f, PT ;  /* 0x0000001f0400780c */ /* 0x000fc40003f24070 */
[----:B------:R-:W-:Y:S01]  /*03a0*/  P2R R13, PR, RZ, 0x4 ;  /* 0x00000004ff0d7803 */ /* 0x000fe20000000000 */
[----:B------:R-:W-:Y:S02]  /*03b0*/  IMAD R13, R2, 0x78, R3 ;  /* 0x00000078020d7824 */ /* 0x000fe400078e0203 */
[----:B0-----:R-:W-:-:S05]  /*03c0*/  @!P2 FADD R17, R14, R15 ;  /* 0x0000000f0e11a221 */ /* 0x001fca0000000000 */
[----:B------:R-:W-:Y:S04]  /*03d0*/  @!P2 STS [R12+0x3c], R17 ;  /* 0x00003c110c00a388 */ /* 0x000fe80000000800 */
[----:B------:R-:W-:Y:S04]  /*03e0*/  @!P1 LDS R14, [R13+-0x4] ;  /* 0xfffffc000d0e9984 */ /* 0x000fe80000000800 */
[----:B------:R-:W0:Y:S01]  /*03f0*/  @!P1 LDS R15, [R13+0x7c] ;  /* 0x00007c000d0f9984 */ /* 0x000e220000000800 */
[----:B------:R-:W-:Y:S01]  /*0400*/  ISETP.GT.U32.AND P2, PT, R4, 0xf, PT ;  /* 0x0000000f0400780c */ /* 0x000fe20003f44070 */
[----:B0-----:R-:W-:Y:S01]  /*0410*/  @!P1 FADD R20, R14, R15 ;  /* 0x0000000f0e149221 */ /* 0x001fe20000000000 */
[----:B------:R-:W-:-:S04]  /*0420*/  IMAD R14, R2, 0xf8, R3 ;  /* 0x000000f8020e7824 */ /* 0x000fc800078e0203 */
[----:B------:R-:W-:Y:S07]  /*0430*/  @!P1 STS [R13+0x7c], R20 ;  /* 0x00007c140d009388 */ /* 0x000fee0000000800 */
        /* <DEDUP_REMOVED lines=20> */
[----:B------:R-:W-:Y:S01]  /*0580*/  ISETP.NE.AND P6, PT, R4, RZ, PT ;  /* 0x000000ff0400720c */ /* 0x000fe20003fc5270 */
[----:B------:R-:W-:Y:S01]  /*0590*/  BSSY.RECONVERGENT B0, `(.L_x_3) ;  /* 0x000000d000007945 */ /* 0x000fe20003800200 */
[----:B0-----:R-:W-:-:S05]  /*05a0*/  @!P5 FADD R2, R2, R3 ;  /* 0x000000030202d221 */ /* 0x001fca0000000000 */
[----:B------:R0:W-:Y:S06]  /*05b0*/  @!P5 STS [R17+0x7fc], R2 ;  /* 0x0007fc021100d388 */ /* 0x0001ec0000000800 */
[----:B------:R-:W-:Y:S05]  /*05c0*/  @P6 BRA `(.L_x_4) ;  /* 0x0000000000246947 */ /* 0x000fea0003800000 */
[----:B------:R-:W-:Y:S01]  /*05d0*/  LDS R19, [UR4+0xffc] ;  /* 0x000ffc04ff137984 */ /* 0x000fe20008000800 */
[----:B0-----:R-:W0:Y:S03]  /*05e0*/  LDC.64 R2, c[0x0][0x390] ;  /* 0x0000e400ff027b82 */ /* 0x001e260000000a00 */
[----:B------:R-:W1:Y:S04]  /*05f0*/  LDS R20, [UR4+0x1ffc] ;  /* 0x001ffc04ff147984 */ /* 0x000e680008000800 */
[----:B------:R-:W-:Y:S01]  /*0600*/  STS [UR4+0xffc], RZ ;  /* 0x000ffcffff007988 */ /* 0x000fe20008000804 */
[----:B0-----:R-:W-:-:S04]  /*0610*/  IMAD.WIDE.U32 R2, R7, 0x4, R2 ;  /* 0x0000000407027825 */ /* 0x001fc800078e0002 */
[----:B-1----:R-:W-:Y:S01]  /*0620*/  FADD R7, R19, R20 ;  /* 0x0000001413077221 */ /* 0x002fe20000000000 */
[----:B------:R-:W-:-:S04]  /*0630*/  FADD R19, RZ, R19 ;  /* 0x00000013ff137221 */ /* 0x000fc80000000000 */
[----:B------:R1:W-:Y:S04]  /*0640*/  STG.E desc[UR6][R2.64], R7 ;  /* 0x0000000702007986 */ /* 0x0003e8000c101906 */
[----:B------:R1:W-:Y:S02]  /*0650*/  STS [UR4+0x1ffc], R19 ;  /* 0x001ffc13ff007988 */ /* 0x0003e40008000804 */
.L_x_4:
[----:B------:R-:W-:Y:S05]  /*0660*/  BSYNC.RECONVERGENT B0 ;  /* 0x0000000000007941 */ /* 0x000fea0003800200 */
.L_x_3:
[----:B01----:R-:W-:Y:S01]  /*0670*/  @!P5 LDS R2, [R17+-0x4] ;  /* 0xfffffc001102d984 */ /* 0x003fe20000000800 */
[----:B------:R-:W-:-:S03]  /*0680*/  ISETP.NE.AND P6, PT, R18, RZ, PT ;  /* 0x000000ff1200720c */ /* 0x000fc60003fc5270 */
[----:B------:R-:W0:Y:S02]  /*0690*/  @!P5 LDS R3, [R17+0x7fc] ;  /* 0x0007fc001103d984 */ /* 0x000e240000000800 */
[----:B0-----:R-:W-:Y:S02]  /*06a0*/  @!P5 FADD R2, R2, R3 ;  /* 0x000000030202d221 */ /* 0x001fe40000000000 */
[----:B------:R-:W-:Y:S04]  /*06b0*/  @!P5 STS [R17+-0x4], R3 ;  /* 0xfffffc031100d388 */ /* 0x000fe80000000800 */
[----:B------:R-:W-:Y:S01]  /*06c0*/  @!P5 STS [R17+0x7fc], R2 ;  /* 0x0007fc021100d388 */ /* 0x000fe20000000800 */
[----:B------:R-:W-:-:S03]  /*06d0*/  ISETP.GT.U32.AND P5, PT, R4, 0x7f, PT ;  /* 0x0000007f0400780c */ /* 0x000fc60003fa4070 */
[----:B------:R-:W-:Y:S04]  /*06e0*/  @!P4 LDS R7, [R16+-0x4] ;  /* 0xfffffc001007c984 */ /* 0x000fe80000000800 */
        /* <DEDUP_REMOVED lines=9> */
[----:B------:R-:W-:Y:S04]  /*0780*/  @!P3 STS [R15+0x1fc], R22 ;  /* 0x0001fc160f00b388 */ /* 0x000fe80000000800 */
[----:B------:R-:W-:Y:S04]  /*0790*/  @!P2 LDS R2, [R14+-0x4] ;  /* 0xfffffc000e02a984 */ /* 0x000fe80000000800 */
[----:B------:R-:W0:Y:S02]  /*07a0*/  @!P2 LDS R3, [R14+0xfc] ;  /* 0x0000fc000e03a984 */ /* 0x000e240000000800 */
[----:B0-----:R-:W-:-:S02]  /*07b0*/  @!P2 FADD R17, R2, R3 ;  /* 0x000000030211a221 */ /* 0x001fc40000000000 */
        /* <DEDUP_REMOVED lines=19> */
[----:B------:R-:W-:Y:S04]  /*08f0*/  @!P4 LDS R2, [R10+0x4] ;  /* 0x000004000a02c984 */ /* 0x000fe80000000800 */
[----:B------:R-:W0:Y:S02]  /*0900*/  @!P4 LDS R3, [R10+0x14] ;  /* 0x000014000a03c984 */ /* 0x000e240000000800 */
[----:B0-----:R-:W-:Y:S02]  /*0910*/  @!P4 FADD R7, R2, R3 ;  /* 0x000000030207c221 */ /* 0x001fe40000000000 */
[----:B------:R-:W-:Y:S04]  /*0920*/  @!P4 STS [R10+0x4], R3 ;  /* 0x000004030a00c388 */ /* 0x000fe80000000800 */
[----:B------:R-:W-:Y:S04]  /*0930*/  @!P4 STS [R10+0x14], R7 ;  /* 0x000014070a00c388 */ /* 0x000fe80000000800 */
[----:B------:R-:W-:Y:S04]  /*0940*/  @!P5 LDS R2, [R9+0x4] ;  /* 0x000004000902d984 */ /* 0x000fe80000000800 */
[----:B------:R-:W0:Y:S02]  /*0950*/  @!P5 LDS R12, [R9+0xc] ;  /* 0x00000c00090cd984 */ /* 0x000e240000000800 */
[----:B0-----:R-:W-:-:S02]  /*0960*/  @!P5 FADD R4, R2, R12 ;  /* 0x0000000c0204d221 */ /* 0x001fc40000000000 */
[----:B------:R-:W-:Y:S01]  /*0970*/  @!P5 STS [R9+0x4], R12 ;  /* 0x0000040c0900d388 */ /* 0x000fe20000000800 */
[----:B------:R-:W0:Y:S03]  /*0980*/  LDC.64 R2, c[0x0][0x388] ;  /* 0x0000e200ff027b82 */ /* 0x000e260000000a00 */
[----:B------:R-:W-:Y:S04]  /*0990*/  @!P5 STS [R9+0xc], R4 ;  /* 0x00000c040900d388 */ /* 0x000fe80000000800 */
[----:B------:R-:W1:Y:S01]  /*09a0*/  LDS R11, [R6+0x4] ;  /* 0x00000400060b7984 */ /* 0x000e620000000800 */
[----:B0-----:R-:W-:-:S04]  /*09b0*/  IMAD.WIDE R2, R0, 0x4, R2 ;  /* 0x0000000400027825 */ /* 0x001fc800078e0202 */
[----:B-1----:R-:W-:Y:S01]  /*09c0*/  FADD R13, R8, R11 ;  /* 0x0000000b080d7221 */ /* 0x002fe20000000000 */
[----:B------:R-:W-:Y:S04]  /*09d0*/  STS [R6], R11 ;  /* 0x0000000b06007388 */ /* 0x000fe80000000800 */
[----:B------:R-:W-:Y:S01]  /*09e0*/  STS [R6+0x4], R13 ;  /* 0x0000040d06007388 */ /* 0x000fe20000000800 */
[----:B------:R-:W-:Y:S06]  /*09f0*/  BAR.SYNC.DEFER_BLOCKING 0x0 ;  /* 0x0000000000007b1d */ /* 0x000fec0000010000 */
[----:B------:R-:W0:Y:S04]  /*0a00*/  @!P0 LDS R7, [R5] ;  /* 0x0000000005078984 */ /* 0x000e280000000800 */
[----:B0-----:R0:W-:Y:S01]  /*0a10*/  @!P0 STG.E desc[UR6][R2.64], R7 ;  /* 0x0000000702008986 */ /* 0x0011e2000c101906 */
[----:B------:R-:W-:Y:S05]  /*0a20*/  @P6 EXIT ;  /* 0x000000000000694d */ /* 0x000fea0003800000 */
[----:B------:R-:W1:Y:S04]  /*0a30*/  LDS R5, [R5+0x1000] ;  /* 0x0010000005057984 */ /* 0x000e680000000800 */
[----:B-1----:R-:W-:Y:S01]  /*0a40*/  STG.E desc[UR6][R2.64+0x1000], R5 ;  /* 0x0010000502007986 */ /* 0x002fe2000c101906 */
[----:B------:R-:W-:Y:S05]  /*0a50*/  EXIT ;  /* 0x000000000000794d */ /* 0x000fea0003800000 */
.L_x_5:
        /* <DEDUP_REMOVED lines=10> */
.L_x_15:


//--------------------- .text._Z24blellochScanBlock_doublePKdPdS1_i --------------------------
	.section	.text._Z24blellochScanBlock_doublePKdPdS1_i,"ax",@progbits
	.align	128
        .global         _Z24blellochScanBlock_doublePKdPdS1_i
        .type           _Z24blellochScanBlock_doublePKdPdS1_i,@function
        .size           _Z24blellochScanBlock_doublePKdPdS1_i,(.L_x_16 - _Z24blellochScanBlock_doublePKdPdS1_i)
        .other          _Z24blellochScanBlock_doublePKdPdS1_i,@"STO_CUDA_ENTRY STV_DEFAULT"
_Z24blellochScanBlock_doublePKdPdS1_i:
.text._Z24blellochScanBlock_doublePKdPdS1_i:
[----:B------:R-:W-:Y:S01]  /*0000*/  LDC R1, c[0x0][0x37c] ;  /* 0x0000df00ff017b82 */ /* 0x000fe20000000800 */
[----:B------:R-:W0:Y:S01]  /*0010*/  S2R R0, SR_CTAID.X ;  /* 0x0000000000007919 */ /* 0x000e220000002500 */
[----:B------:R-:W1:Y:S06]  /*0020*/  LDCU UR4, c[0x0][0x398] ;  /* 0x00007300ff0477ac */ /* 0x000e6c0008000800 */
[----:B------:R-:W2:Y:S01]  /*0030*/  LDC.64 R4, c[0x0][0x380] ;  /* 0x0000e000ff047b82 */ /* 0x000ea20000000a00 */
[----:B------:R-:W-:Y:S01]  /*0040*/  CS2R R6, SRZ ;  /* 0x0000000000067805 */ /* 0x000fe2000001ff00 */
[----:B------:R-:W3:Y:S01]  /*0050*/  S2R R23, SR_TID.X ;  /* 0x0000000000177919 */ /* 0x000ee20000002100 */
[----:B------:R-:W4:Y:S01]  /*0060*/  LDCU.64 UR6, c[0x0][0x358] ;  /* 0x00006b00ff0677ac */ /* 0x000f220008000a00 */
[----:B------:R-:W-:Y:S01]  /*0070*/  CS2R R8, SRZ ;  /* 0x0000000000087805 */ /* 0x000fe2000001ff00 */
[----:B0-----:R-:W-:-:S05]  /*0080*/  IMAD.SHL.U32 R2, R0, 0x800, RZ ;  /* 0x0000080000027824 */ /* 0x001fca00078e00ff */
[----:B---3--:R-:W-:-:S04]  /*0090*/  LOP3.LUT R3, R2, R23, RZ, 0xfc, !PT ;  /* 0x0000001702037212 */ /* 0x008fc800078efcff */
[C---:B------:R-:W-:Y:S01]  /*00a0*/  LOP3.LUT R2, R3.reuse, 0x400, RZ, 0xfc, !PT ;  /* 0x0000040003027812 */ /* 0x040fe200078efcff */
[C---:B--2---:R-:W-:Y:S01]  /*00b0*/  IMAD.WIDE R4, R3.reuse, 0x8, R4 ;  /* 0x0000000803047825 */ /* 0x044fe200078e0204 */
[----:B-1----:R-:W-:Y:S02]  /*00c0*/  ISETP.GE.AND P0, PT, R3, UR4, PT ;  /* 0x0000000403007c0c */ /* 0x002fe4000bf06270 */
[----:B------:R-:W-:-:S11]  /*00d0*/  ISETP.GE.AND P1, PT, R2, UR4, PT ;  /* 0x0000000402007c0c */ /* 0x000fd6000bf26270 */
[----:B----4-:R-:W2:Y:S01]  /*00e0*/  @!P0 LDG.E.64 R6, desc[UR6][R4.64] ;  /* 0x0000000604068981 */ /* 0x010ea2000c1e1b00 */
[----:B------:R-:W0:Y:S01]  /*00f0*/  S2UR UR5, SR_CgaCtaId ;  /* 0x00000000000579c3 */ /* 0x000e220000008800 */
[----:B------:R-:W-:Y:S01]  /*0100*/  UMOV UR4, 0x400 ;  /* 0x0000040000047882 */ /* 0x000fe20000000000 */
[----:B------:R-:W-:Y:S01]  /*0110*/  P2R R22, PR, RZ, 0x2 ;  /* 0x00000002ff167803 */ /* 0x000fe20000000000 */
[----:B------:R1:W3:Y:S01]  /*0120*/  @!P1 LDG.E.64 R8, desc[UR6][R4.64+0x2000] ;  /* 0x0020000604089981 */ /* 0x0002e2000c1e1b00 */
[----:B0-----:R-:W-:-:S06]  /*0130*/  ULEA UR4, UR5, UR4, 0x18 ;  /* 0x0000000405047291 */ /* 0x001fcc000f8ec0ff */
[----:B------:R-:W-:-:S05]  /*0140*/  LEA R2, R23, UR4, 0x3 ;  /* 0x0000000417027c11 */ /* 0x000fca000f8e18ff */
[C---:B------:R-:W-:Y:S01]  /*0150*/  IMAD R17, R23.reuse, 0x8, R2 ;  /* 0x0000000817117824 */ /* 0x040fe200078e0202 */
[C---:B------:R-:W-:Y:S02]  /*0160*/  ISETP.GT.U32.AND P1, PT, R23.reuse, 0x1ff, PT ;  /* 0x000001ff1700780c */ /* 0x040fe40003f24070 */
[C---:B------:R-:W-:Y:S02]  /*0170*/  LEA R3, R23.reuse, UR4, 0x5 ;  /* 0x0000000417037c11 */ /* 0x040fe4000f8e28ff */
[----:B-1----:R-:W-:Y:S02]  /*0180*/  P2R R4, PR, RZ, 0x2 ;  /* 0x00000002ff047803 */ /* 0x002fe40000000000 */
[----:B------:R-:W-:Y:S01]  /*0190*/  ISETP.GT.U32.AND P2, PT, R23, 0xff, PT ;  /* 0x000000ff1700780c */ /* 0x000fe20003f44070 */
[----:B------:R-:W-:Y:S01]  /*01a0*/  VIADD R16, R3, 0x10 ;  /* 0x0000001003107836 */ /* 0x000fe20000000000 */
[----:B--2---:R-:W-:Y:S04]  /*01b0*/  STS.64 [R2], R6 ;  /* 0x0000000602007388 */ /* 0x004fe80000000a00 */
[----:B---3--:R-:W-:Y:S01]  /*01c0*/  STS.64 [R2+0x2000], R8 ;  /* 0x0020000802007388 */ /* 0x008fe20000000a00 */
[----:B------:R-:W-:Y:S06]  /*01d0*/  BAR.SYNC.DEFER_BLOCKING 0x0 ;  /* 0x0000000000007b1d */ /* 0x000fec0000010000 */
[----:B------:R-:W-:Y:S04]  /*01e0*/  LDS.64 R10, [R17] ;  /* 0x00000000110a7984 */ /* 0x000fe80000000a00 */
[----:B------:R-:W0:Y:S02]  /*01f0*/  LDS.64 R12, [R17+0x8] ;  /* 0x00000800110c7984 */ /* 0x000e240000000a00 */
[----:B0-----:R-:W-:-:S07]  /*0200*/  DADD R12, R10, R12 ;  /* 0x000000000a0c7229 */ /* 0x001fce000000000c */
[----:B------:R-:W-:Y:S04]  /*0210*/  STS.64 [R17+0x8], R12 ;  /* 0x0000080c11007388 */ /* 0x000fe80000000a00 */
[----:B------:R-:W-:Y:S04]  /*0220*/  @!P1 LDS.64 R4, [R3+0x8] ;  /* 0x0000080003049984 */ /* 0x000fe80000000a00 */
[----:B------:R-:W0:Y:S01]  /*0230*/  @!P1 LDS.64 R14, [R3+0x18] ;  /* 0x00001800030e9984 */ /* 0x000e220000000a00 */
[----:B------:R-:W-:Y:S01]  /*0240*/  LEA R6, R23, 0x10, 0x5 ;  /* 0x0000001017067811 */ /* 0x000fe200078e28ff */
[----:B0-----:R-:W-:-:S04]  /*0250*/  @!P1 DADD R14, R4, R14 ;  /* 0x00000000040e9229 */ /* 0x001fc8000000000e */
[----:B------:R-:W-:-:S03]  /*0260*/  IMAD.IADD R4, R6, 0x1, R3 ;  /* 0x0000000106047824 */ /* 0x000fc600078e0203 */
[----:B------:R-:W-:Y:S04]  /*0270*/  @!P1 STS.64 [R3+0x18], R14 ;  /* 0x0000180e03009388 */ /* 0x000fe80000000a00 */
[----:B------:R-:W-:Y:S04]  /*0280*/  @!P2 LDS.64 R6, [R4+0x8] ;  /* 0x000008000406a984 */ /* 0x000fe80000000a00 */
[----:B------:R-:W0:Y:S01]  /*0290*/  @!P2 LDS.64 R18, [R4+0x28] ;  /* 0x000028000412a984 */ /* 0x000e220000000a00 */
[C---:B------:R-:W-:Y:S02]  /*02a0*/  ISETP.GT.U32.AND P1, PT, R23.reuse, 0x7f, PT ;  /* 0x0000007f1700780c */ /* 0x040fe40003f24070 */
[----:B------:R-:W-:-:S02]  /*02b0*/  LEA R9, R23, 0x1, 0x1 ;  /* 0x0000000117097811 */ /* 0x000fc400078e08ff */
[----:B------:R-:W-:Y:S02]  /*02c0*/  P2R R5, PR, RZ, 0x4 ;  /* 0x00000004ff057803 */ /* 0x000fe40000000000 */
[----:B------:R-:W-:Y:S01]  /*02d0*/  P2R R5, PR, RZ, 0x2 ;  /* 0x00000002ff057803 */ /* 0x000fe20000000000 */
[----:B------:R-:W-:Y:S01]  /*02e0*/  IMAD R5, R9, 0x30, R16 ;  /* 0x0000003009057824 */ /* 0x000fe200078e0210 */
[----:B0-----:R-:W-:-:S07]  /*02f0*/  @!P2 DADD R18, R6, R18 ;  /* 0x000000000612a229 */ /* 0x001fce0000000012 */
[----:B------:R-:W-:Y:S04]  /*0300*/  @!P2 STS.64 [R4+0x28], R18 ;  /* 0x000028120400a388 */ /* 0x000fe80000000a00 */
[----:B------:R-:W-:Y:S04]  /*0310*/  @!P1 LDS.64 R6, [R5+-0x8] ;  /* 0xfffff80005069984 */ /* 0x000fe80000000a00 */
[----:B------:R-:W0:Y:S01]  /*0320*/  @!P1 LDS.64 R12, [R5+0x38] ;  /* 0x00003800050c9984 */ /* 0x000e220000000a00 */
[----:B------:R-:W-:Y:S01]  /*0330*/  ISETP.GT.U32.AND P2, PT, R23, 0x3f, PT ;  /* 0x0000003f1700780c */ /* 0x000fe20003f44070 */
[----:B0-----:R-:W-:Y:S01]  /*0340*/  @!P1 DADD R12, R6, R12 ;  /* 0x00000000060c9229 */ /* 0x001fe2000000000c */
[----:B------:R-:W-:-:S06]  /*0350*/  IMAD R6, R9, 0x70, R16 ;  /* 0x0000007009067824 */ /* 0x000fcc00078e0210 */
[----:B------:R-:W-:Y:S05]  /*0360*/  @!P1 STS.64 [R5+0x38], R12 ;  /* 0x0000380c05009388 */ /* 0x000fea0000000a00 */
[----:B------:R-:W-:Y:S04]  /*0370*/  @!P2 LDS.64 R14, [R6+-0x8] ;  /* 0xfffff800060ea984 */ /* 0x000fe80000000a00 */
[----:B------:R-:W0:Y:S01]  /*0380*/  @!P2 LDS.64 R20, [R6+0x78] ;  /* 0x000078000614a984 */ /* 0x000e220000000a00 */
[----:B------:R-:W-:-:S02]  /*0390*/  ISETP.GT.U32.AND P1, PT, R23, 0x1f, PT ;  /* 0x0000001f1700780c */ /* 0x000fc40003f24070 */
[----:B------:R-:W-:Y:S01]  /*03a0*/  P2R R7, PR, RZ, 0x4 ;  /* 0x00000004ff077803 */ /* 0x000fe20000000000 */
[----:B------:R-:W-:Y:S01]  /*03b0*/  IMAD R7, R9, 0xf0, R16 ;  /* 0x000000f009077824 */ /* 0x000fe200078e0210 */
[----:B0-----:R-:W-:-:S07]  /*03c0*/  @!P2 DADD R20, R14, R20 ;  /* 0x000000000e14a229 */ /* 0x001fce0000000014 */
[----:B------:R-:W-:Y:S04]  /*03d0*/  @!P2 STS.64 [R6+0x78], R20 ;  /* 0x000078140600a388 */ /* 0x000fe80000000a00 */
[----:B------:R-:W-:Y:S04]  /*03e0*/  @!P1 LDS.64 R14, [R7+-0x8] ;  /* 0xfffff800070e9984 */ /* 0x000fe80000000a00 */
[----:B------:R-:W0:Y:S01]  /*03f0*/  @!P1 LDS.64 R18, [R7+0xf8] ;  /* 0x0000f80007129984 */ /* 0x000e220000000a00 */
[----:B------:R-:W-:Y:S01]  /*0400*/  ISETP.GT.U32.AND P2, PT, R23, 0xf, PT ;  /* 0x0000000f1700780c */ /* 0x000fe20003f44070 */
        /* <DEDUP_REMOVED lines=12> */
[----:B------:R-:W-:Y:S01]  /*04d0*/  VIADD R24, R3, 0x10 ;  /* 0x0000001003187836 */ /* 0x000fe20000000000 */
[----:B------:R-:W-:-:S05]  /*04e0*/  LEA R21, R23, 0x1, 0x1 ;  /* 0x0000000117157811 */ /* 0x000fca00078e08ff */
        /* <DEDUP_REMOVED lines=11> */
[----:B------:R-:W-:Y:S01]  /*05a0*/  ISETP.NE.AND P6, PT, R23, RZ, PT ;  /* 0x000000ff1700720c */ /* 0x000fe20003fc5270 */
[----:B------:R-:W-:Y:S01]  /*05b0*/  BSSY.RECONVERGENT B0, `(.L_x_6) ;  /* 0x0000010000007945 */ /* 0x000fe20003800200 */
[----:B0-----:R-:W-:-:S07]  /*05c0*/  @!P5 DADD R12, R14, R12 ;  /* 0x000000000e0cd229 */ /* 0x001fce000000000c */
[----:B------:R0:W-:Y:S04]  /*05d0*/  @!P5 STS.64 [R21+0xff8], R12 ;  /* 0x000ff80c1500d388 */ /* 0x0001e80000000a00 */
[----:B------:R-:W-:Y:S05]  /*05e0*/  @P6 BRA `(.L_x_7) ;  /* 0x0000000000306947 */ /* 0x000fea0003800000 */
[----:B------:R-:W1:Y:S01]  /*05f0*/  S2UR UR5, SR_CgaCtaId ;  /* 0x00000000000579c3 */ /* 0x000e620000008800 */
[----:B------:R-:W-:-:S07]  /*0600*/  UMOV UR4, 0x400 ;  /* 0x0000040000047882 */ /* 0x000fce0000000000 */
[----:B------:R-:W2:Y:S01]  /*0610*/  LDC.64 R16, c[0x0][0x390] ;  /* 0x0000e400ff107b82 */ /* 0x000ea20000000a00 */
[----:B-1----:R-:W-:Y:S01]  /*0620*/  ULEA UR4, UR5, UR4, 0x18 ;  /* 0x0000000405047291 */ /* 0x002fe2000f8ec0ff */
[----:B--2---:R-:W-:-:S08]  /*0630*/  IMAD.WIDE.U32 R16, R0, 0x8, R16 ;  /* 0x0000000800107825 */ /* 0x004fd000078e0010 */
[----:B0-----:R-:W0:Y:S04]  /*0640*/  LDS.64 R12, [UR4+0x1ff8] ;  /* 0x001ff804ff0c7984 */ /* 0x001e280008000a00 */
[----:B------:R-:W1:Y:S04]  /*0650*/  LDS.64 R14, [UR4+0x3ff8] ;  /* 0x003ff804ff0e7984 */ /* 0x000e680008000a00 */
[----:B------:R-:W-:Y:S01]  /*0660*/  STS.64 [UR4+0x1ff8], RZ ;  /* 0x001ff8ffff007988 */ /* 0x000fe20008000a04 */
[----:B0-----:R-:W-:Y:S02]  /*0670*/  DADD R18, RZ, R12 ;  /* 0x00000000ff127229 */ /* 0x001fe4000000000c */
[----:B-1----:R-:W-:-:S05]  /*0680*/  DADD R14, R12, R14 ;  /* 0x000000000c0e7229 */ /* 0x002fca000000000e */
[----:B------:R1:W-:Y:S04]  /*0690*/  STS.64 [UR4+0x3ff8], R18 ;  /* 0x003ff812ff007988 */ /* 0x0003e80008000a04 */
[----:B------:R1:W-:Y:S02]  /*06a0*/  STG.E.64 desc[UR6][R16.64], R14 ;  /* 0x0000000e10007986 */ /* 0x0003e4000c101b06 */
.L_x_7:
[----:B------:R-:W-:Y:S05]  /*06b0*/  BSYNC.RECONVERGENT B0 ;  /* 0x0000000000007941 */ /* 0x000fea0003800200 */
.L_x_6:
[----:B0-----:R-:W-:Y:S01]  /*06c0*/  @!P5 LDS.64 R12, [R21+-0x8] ;  /* 0xfffff800150cd984 */ /* 0x001fe20000000a00 */
[----:B------:R-:W-:Y:S01]  /*06d0*/  IMAD.SHL.U32 R0, R0, 0x800, RZ ;  /* 0x0000080000007824 */ /* 0x000fe200078e00ff */
[----:B------:R-:W-:Y:S02]  /*06e0*/  ISETP.NE.AND P6, PT, R22, RZ, PT ;  /* 0x000000ff1600720c */ /* 0x000fe40003fc5270 */
[----:B-1----:R-:W0:Y:S02]  /*06f0*/  @!P5 LDS.64 R14, [R21+0xff8] ;  /* 0x000ff800150ed984 */ /* 0x002e240000000a00 */
[----:B0-----:R-:W-:Y:S02]  /*0700*/  @!P5 DADD R12, R12, R14 ;  /* 0x000000000c0cd229 */ /* 0x001fe4000000000e */
[----:B------:R-:W-:Y:S05]  /*0710*/  @!P5 STS.64 [R21+-0x8], R14 ;  /* 0xfffff80e1500d388 */ /* 0x000fea0000000a00 */
[----:B------:R-:W-:Y:S01]  /*0720*/  @!P5 STS.64 [R21+0xff8], R12 ;  /* 0x000ff80c1500d388 */ /* 0x000fe20000000a00 */
[----:B------:R-:W-:-:S03]  /*0730*/  ISETP.GT.U32.AND P5, PT, R23, 0x7f, PT ;  /* 0x0000007f1700780c */ /* 0x000fc60003fa4070 */
[----:B------:R-:W-:Y:S04]  /*0740*/  @!P4 LDS.64 R18, [R20+-0x8] ;  /* 0xfffff8001412c984 */ /* 0x000fe80000000a00 */
[----:B------:R-:W0:Y:S02]  /*0750*/  @!P4 LDS.64 R16, [R20+0x7f8] ;  /* 0x0007f8001410c984 */ /* 0x000e240000000a00 */
        /* <DEDUP_REMOVED lines=8> */
[----:B------:R-:W-:Y:S04]  /*07e0*/  @!P3 STS.64 [R9+0x3f8], R24 ;  /* 0x0003f8180900b388 */ /* 0x000fe80000000a00 */
[----:B------:R-:W-:Y:S04]  /*07f0*/  @!P2 LDS.64 R12, [R8+-0x8] ;  /* 0xfffff800080ca984 */ /* 0x000fe80000000a00 */
[----:B------:R-:W0:Y:S02]  /*0800*/  @!P2 LDS.64 R14, [R8+0x1f8] ;  /* 0x0001f800080ea984 */ /* 0x000e240000000a00 */
[----:B0-----:R-:W-:-:S02]  /*0810*/  @!P2 DADD R12, R12, R14 ;  /* 0x000000000c0ca229 */ /* 0x001fc4000000000e */
        /* <DEDUP_REMOVED lines=11> */
[----:B------:R0:W-:Y:S01]  /*08d0*/  @!P4 STS.64 [R6+0x78], R20 ;  /* 0x000078140600c388 */ /* 0x0001e20000000a00 */
[----:B------:R-:W-:-:S03]  /*08e0*/  ISETP.GT.U32.AND P4, PT, R23, 0xff, PT ;  /* 0x000000ff1700780c */ /* 0x000fc60003f84070 */
[----:B------:R-:W-:Y:S04]  /*08f0*/  @!P5 LDS.64 R8, [R5+-0x8] ;  /* 0xfffff8000508d984 */ /* 0x000fe80000000a00 */
[----:B------:R-:W1:Y:S01]  /*0900*/  @!P5 LDS.64 R12, [R5+0x38] ;  /* 0x00003800050cd984 */ /* 0x000e620000000a00 */
[----:B0-----:R-:W0:Y:S01]  /*0910*/  S2R R21, SR_TID.X ;  /* 0x0000000000157919 */ /* 0x001e220000002100 */
[----:B-1----:R-:W-:Y:S02]  /*0920*/  @!P5 DADD R8, R8, R12 ;  /* 0x000000000808d229 */ /* 0x002fe4000000000c */
[----:B------:R-:W-:Y:S05]  /*0930*/  @!P5 STS.64 [R5+-0x8], R12 ;  /* 0xfffff80c0500d388 */ /* 0x000fea0000000a00 */
[----:B------:R-:W-:Y:S01]  /*0940*/  @!P5 STS.64 [R5+0x38], R8 ;  /* 0x000038080500d388 */ /* 0x000fe20000000a00 */
[----:B------:R-:W-:Y:S01]  /*0950*/  ISETP.GT.U32.AND P5, PT, R23, 0x1ff, PT ;  /* 0x000001ff1700780c */ /* 0x000fe20003fa4070 */
[----:B0-----:R-:W-:Y:S01]  /*0960*/  IMAD R23, R21, 0x8, R2 ;  /* 0x0000000815177824 */ /* 0x001fe200078e0202 */
[----:B------:R-:W-:Y:S01]  /*0970*/  LOP3.LUT R21, R0, R21, RZ, 0xfc, !PT ;  /* 0x0000001500157212 */ /* 0x000fe200078efcff */
[----:B------:R-:W-:Y:S04]  /*0980*/  @!P4 LDS.64 R14, [R4+0x8] ;  /* 0x00000800040ec984 */ /* 0x000fe80000000a00 */
[----:B------:R-:W0:Y:S02]  /*0990*/  @!P4 LDS.64 R16, [R4+0x28] ;  /* 0x000028000410c984 */ /* 0x000e240000000a00 */
[----:B0-----:R-:W-:-:S02]  /*09a0*/  @!P4 DADD R14, R14, R16 ;  /* 0x000000000e0ec229 */ /* 0x001fc40000000010 */
[----:B------:R-:W-:Y:S05]  /*09b0*/  @!P4 STS.64 [R4+0x8], R16 ;  /* 0x000008100400c388 */ /* 0x000fea0000000a00 */
[----:B------:R0:W-:Y:S04]  /*09c0*/  @!P4 STS.64 [R4+0x28], R14 ;  /* 0x0000280e0400c388 */ /* 0x0001e80000000a00 */
[----:B------:R-:W-:Y:S04]  /*09d0*/  @!P5 LDS.64 R6, [R3+0x8] ;  /* 0x000008000306d984 */ /* 0x000fe80000000a00 */
[----:B------:R-:W1:Y:S01]  /*09e0*/  @!P5 LDS.64 R18, [R3+0x18] ;  /* 0x000018000312d984 */ /* 0x000e620000000a00 */
[----:B0-----:R-:W0:Y:S02]  /*09f0*/  LDC.64 R4, c[0x0][0x388] ;  /* 0x0000e200ff047b82 */ /* 0x001e240000000a00 */
[----:B0-----:R-:W-:Y:S01]  /*0a00*/  IMAD.WIDE R4, R21, 0x8, R4 ;  /* 0x0000000815047825 */ /* 0x001fe200078e0204 */
[----:B-1----:R-:W-:Y:S01]  /*0a10*/  @!P5 DADD R6, R6, R18 ;  /* 0x000000000606d229 */ /* 0x002fe20000000012 */
[----:B------:R-:W-:Y:S06]  /*0a20*/  @!P5 STS.64 [R3+0x8], R18 ;  /* 0x000008120300d388 */ /* 0x000fec0000000a00 */
[----:B------:R-:W-:Y:S04]  /*0a30*/  @!P5 STS.64 [R3+0x18], R6 ;  /* 0x000018060300d388 */ /* 0x000fe80000000a00 */
[----:B------:R-:W0:Y:S02]  /*0a40*/  LDS.64 R8, [R23+0x8] ;  /* 0x0000080017087984 */ /* 0x000e240000000a00 */
[----:B0-----:R-:W-:-:S02]  /*0a50*/  DADD R10, R10, R8 ;  /* 0x000000000a0a7229 */ /* 0x001fc40000000008 */
[----:B------:R-:W-:Y:S05]  /*0a60*/  STS.64 [R23], R8 ;  /* 0x0000000817007388 */ /* 0x000fea0000000a00 */
[----:B------:R-:W-:Y:S01]  /*0a70*/  STS.64 [R23+0x8], R10 ;  /* 0x0000080a17007388 */ /* 0x000fe20000000a00 */
[----:B------:R-:W-:Y:S06]  /*0a80*/  BAR.SYNC.DEFER_BLOCKING 0x0 ;  /* 0x0000000000007b1d */ /* 0x000fec0000010000 */
[----:B------:R-:W0:Y:S04]  /*0a90*/  @!P0 LDS.64 R12, [R2] ;  /* 0x00000000020c8984 */ /* 0x000e280000000a00 */
[----:B0-----:R0:W-:Y:S01]  /*0aa0*/  @!P0 STG.E.64 desc[UR6][R4.64], R12 ;  /* 0x0000000c04008986 */ /* 0x0011e2000c101b06 */
[----:B------:R-:W-:Y:S05]  /*0ab0*/  @P6 EXIT ;  /* 0x000000000000694d */ /* 0x000fea0003800000 */
[----:B------:R-:W1:Y:S04]  /*0ac0*/  LDS.64 R2, [R2+0x2000] ;  /* 0x0020000002027984 */ /* 0x000e680000000a00 */
[----:B-1----:R-:W-:Y:S01]  /*0ad0*/  STG.E.64 desc[UR6][R4.64+0x2000], R2 ;  /* 0x0020000204007986 */ /* 0x002fe2000c101b06 */
[----:B------:R-:W-:Y:S05]  /*0ae0*/  EXIT ;  /* 0x000000000000794d */ /* 0x000fea0003800000 */
.L_x_8:
        /* <DEDUP_REMOVED lines=9> */
.L_x_16:


//--------------------- .text._Z22blellochScanBlock_longPKlPlS1_i --------------------------
	.section	.text._Z22blellochScanBlock_longPKlPlS1_i,"ax",@progbits
	.align	128
        .global         _Z22blellochScanBlock_longPKlPlS1_i
        .type           _Z22blellochScanBlock_longPKlPlS1_i,@function
        .size           _Z22blellochScanBlock_longPKlPlS1_i,(.L_x_17 - _Z22blellochScanBlock_longPKlPlS1_i)
        .other          _Z22blellochScanBlock_longPKlPlS1_i,@"STO_CUDA_ENTRY STV_DEFAULT"
_Z22blellochScanBlock_longPKlPlS1_i:
.text._Z22blellochScanBlock_longPKlPlS1_i:
        /* <DEDUP_REMOVED lines=17> */
[----:B------:R-:W-:Y:S01]  /*0110*/  ISETP.GT.U32.AND P3, PT, R20, 0x1ff, PT ;  /* 0x000001ff1400780c */ /* 0x000fe20003f64070 */
[----:B------:R1:W3:Y:S01]  /*0120*/  @!P1 LDG.E.64 R8, desc[UR6][R4.64+0x2000] ;  /* 0x0020000604089981 */ /* 0x0002e2000c1e1b00 */
[----:B------:R-:W-:Y:S01]  /*0130*/  P2R R21, PR, RZ, 0x2 ;  /* 0x00000002ff157803 */ /* 0x000fe20000000000 */
[----:B0-----:R-:W-:-:S06]  /*0140*/  ULEA UR4, UR5, UR4, 0x18 ;  /* 0x0000000405047291 */ /* 0x001fcc000f8ec0ff */
[----:B------:R-:W-:-:S05]  /*0150*/  LEA R3, R20, UR4, 0x3 ;  /* 0x0000000414037c11 */ /* 0x000fca000f8e18ff */
[C---:B------:R-:W-:Y:S01]  /*0160*/  IMAD R19, R20.reuse, 0x8, R3 ;  /* 0x0000000814137824 */ /* 0x040fe200078e0203 */
[C---:B-1----:R-:W-:Y:S02]  /*0170*/  LEA R4, R20.reuse, UR4, 0x5 ;  /* 0x0000000414047c11 */ /* 0x042fe4000f8e28ff */
[C---:B------:R-:W-:Y:S02]  /*0180*/  ISETP.GT.U32.AND P2, PT, R20.reuse, 0xff, PT ;  /* 0x000000ff1400780c */ /* 0x040fe40003f44070 */
[----:B------:R-:W-:-:S05]  /*0190*/  LEA R5, R20, 0x10, 0x5 ;  /* 0x0000001014057811 */ /* 0x000fca00078e28ff */
[----:B------:R-:W-:Y:S01]  /*01a0*/  IMAD.IADD R5, R5, 0x1, R4 ;  /* 0x0000000105057824 */ /* 0x000fe200078e0204 */
[----:B------:R-:W-:Y:S02]  /*01b0*/  P2R R0, PR, RZ, 0x8 ;  /* 0x00000008ff007803 */ /* 0x000fe40000000000 */
[----:B------:R-:W-:Y:S01]  /*01c0*/  P2R R0, PR, RZ, 0x4 ;  /* 0x00000004ff007803 */ /* 0x000fe20000000000 */
[----:B------:R-:W-:Y:S01]  /*01d0*/  VIADD R0, R4, 0x10 ;  /* 0x0000001004007836 */ /* 0x000fe20000000000 */
[----:B--2---:R-:W-:Y:S04]  /*01e0*/  STS.64 [R3], R6 ;  /* 0x0000000603007388 */ /* 0x004fe80000000a00 */
[----:B---3--:R-:W-:Y:S01]  /*01f0*/  STS.64 [R3+0x2000], R8 ;  /* 0x0020000803007388 */ /* 0x008fe20000000a00 */
[----:B------:R-:W-:Y:S06]  /*0200*/  BAR.SYNC.DEFER_BLOCKING 0x0 ;  /* 0x0000000000007b1d */ /* 0x000fec0000010000 */
[----:B------:R-:W-:Y:S04]  /*0210*/  LDS.64 R12, [R19] ;  /* 0x00000000130c7984 */ /* 0x000fe80000000a00 */
[----:B------:R-:W0:Y:S02]  /*0220*/  LDS.64 R10, [R19+0x8] ;  /* 0x00000800130a7984 */ /* 0x000e240000000a00 */
[----:B0-----:R-:W-:-:S05]  /*0230*/  IADD3 R14, P1, PT, R12, R10, RZ ;  /* 0x0000000a0c0e7210 */ /* 0x001fca0007f3e0ff */
[----:B------:R-:W-:-:S05]  /*0240*/  IMAD.X R15, R13, 0x1, R11, P1 ;  /* 0x000000010d0f7824 */ /* 0x000fca00008e060b */
[----:B------:R-:W-:Y:S04]  /*0250*/  STS.64 [R19+0x8], R14 ;  /* 0x0000080e13007388 */ /* 0x000fe80000000a00 */
[----:B------:R-:W-:Y:S04]  /*0260*/  @!P3 LDS.64 R10, [R4+0x8] ;  /* 0x00000800040ab984 */ /* 0x000fe80000000a00 */
[----:B------:R-:W0:Y:S02]  /*0270*/  @!P3 LDS.64 R6, [R4+0x18] ;  /* 0x000018000406b984 */ /* 0x000e240000000a00 */
[----:B0-----:R-:W-:-:S05]  /*0280*/  @!P3 IADD3 R16, P1, PT, R10, R6, RZ ;  /* 0x000000060a10b210 */ /* 0x001fca0007f3e0ff */
[----:B------:R-:W-:-:S05]  /*0290*/  @!P3 IMAD.X R17, R11, 0x1, R7, P1 ;  /* 0x000000010b11b824 */ /* 0x000fca00008e0607 */
[----:B------:R-:W-:Y:S04]  /*02a0*/  @!P3 STS.64 [R4+0x18], R16 ;  /* 0x000018100400b388 */ /* 0x000fe80000000a00 */
[----:B------:R-:W-:Y:S04]  /*02b0*/  @!P2 LDS.64 R6, [R5+0x8] ;  /* 0x000008000506a984 */ /* 0x000fe80000000a00 */
[----:B------:R-:W0:Y:S01]  /*02c0*/  @!P2 LDS.64 R10, [R5+0x28] ;  /* 0x00002800050aa984 */ /* 0x000e220000000a00 */
[C---:B------:R-:W-:Y:S02]  /*02d0*/  ISETP.GT.U32.AND P3, PT, R20.reuse, 0x7f, PT ;  /* 0x0000007f1400780c */ /* 0x040fe40003f64070 */
[----:B------:R-:W-:-:S02]  /*02e0*/  LEA R9, R20, 0x1, 0x1 ;  /* 0x0000000114097811 */ /* 0x000fc400078e08ff */
[----:B0-----:R-:W-:Y:S02]  /*02f0*/  @!P2 IADD3 R18, P1, PT, R6, R10, RZ ;  /* 0x0000000a0612a210 */ /* 0x001fe40007f3e0ff */
[----:B------:R-:W-:Y:S01]  /*0300*/  P2R R6, PR, RZ, 0x8 ;  /* 0x00000008ff067803 */ /* 0x000fe20000000000 */
[----:B------:R-:W-:Y:S02]  /*0310*/  IMAD R6, R9, 0x30, R0 ;  /* 0x0000003009067824 */ /* 0x000fe400078e0200 */
[----:B------:R-:W-:-:S05]  /*0320*/  @!P2 IMAD.X R19, R7, 0x1, R11, P1 ;  /* 0x000000010713a824 */ /* 0x000fca00008e060b */
[----:B------:R-:W-:Y:S04]  /*0330*/  @!P2 STS.64 [R5+0x28], R18 ;  /* 0x000028120500a388 */ /* 0x000fe80000000a00 */
[----:B------:R-:W-:Y:S04]  /*0340*/  @!P3 LDS.64 R10, [R6+-0x8] ;  /* 0xfffff800060ab984 */ /* 0x000fe80000000a00 */
[----:B------:R-:W0:Y:S01]  /*0350*/  @!P3 LDS.64 R14, [R6+0x38] ;  /* 0x00003800060eb984 */ /* 0x000e220000000a00 */
[----:B------:R-:W-:Y:S01]  /*0360*/  ISETP.GT.U32.AND P2, PT, R20, 0x3f, PT ;  /* 0x0000003f1400780c */ /* 0x000fe20003f44070 */
[----:B------:R-:W-:Y:S01]  /*0370*/  IMAD R7, R9, 0x70, R0 ;  /* 0x0000007009077824 */ /* 0x000fe200078e0200 */
[----:B0-----:R-:W-:-:S05]  /*0380*/  @!P3 IADD3 R16, P1, PT, R10, R14, RZ ;  /* 0x0000000e0a10b210 */ /* 0x001fca0007f3e0ff */
[----:B------:R-:W-:-:S05]  /*0390*/  @!P3 IMAD.X R17, R11, 0x1, R15, P1 ;  /* 0x000000010b11b824 */ /* 0x000fca00008e060f */
[----:B------:R-:W-:Y:S04]  /*03a0*/  @!P3 STS.64 [R6+0x38], R16 ;  /* 0x000038100600b388 */ /* 0x000fe80000000a00 */
[----:B------:R-:W-:Y:S04]  /*03b0*/  @!P2 LDS.64 R10, [R7+-0x8] ;  /* 0xfffff800070aa984 */ /* 0x000fe80000000a00 */
[----:B------:R-:W0:Y:S01]  /*03c0*/  @!P2 LDS.64 R14, [R7+0x78] ;  /* 0x00007800070ea984 */ /* 0x000e220000000a00 */
[----:B------:R-:W-:Y:S01]  /*03d0*/  P2R R8, PR, RZ, 0x4 ;  /* 0x00000004ff087803 */ /* 0x000fe20000000000 */
[----:B------:R-:W-:Y:S01]  /*03e0*/  IMAD R8, R9, 0xf0, R0 ;  /* 0x000000f009087824 */ /* 0x000fe200078e0200 */
[----:B0-----:R-:W-:-:S05]  /*03f0*/  @!P2 IADD3 R22, P1, PT, R10, R14, RZ ;  /* 0x0000000e0a16a210 */ /* 0x001fca0007f3e0ff */
[----:B------:R-:W-:Y:S01]  /*0400*/  @!P2 IMAD.X R23, R11, 0x1, R15, P1 ;  /* 0x000000010b17a824 */ /* 0x000fe200008e060f */
[----:B------:R-:W-:-:S04]  /*0410*/  ISETP.GT.U32.AND P1, PT, R20, 0x1f, PT ;  /* 0x0000001f1400780c */ /* 0x000fc80003f24070 */
[----:B------:R0:W-:Y:S09]  /*0420*/  @!P2 STS.64 [R7+0x78], R22 ;  /* 0x000078160700a388 */ /* 0x0001f20000000a00 */
[----:B------:R-:W-:Y:S04]  /*0430*/  @!P1 LDS.64 R10, [R8+-0x8] ;  /* 0xfffff800080a9984 */ /* 0x000fe80000000a00 */
[----:B------:R-:W1:Y:S01]  /*0440*/  @!P1 LDS.64 R14, [R8+0xf8] ;  /* 0x0000f800080e9984 */ /* 0x000e620000000a00 */
[----:B------:R-:W-:Y:S01]  /*0450*/  IMAD R9, R9, 0x1f0, R0 ;  /* 0x000001f009097824 */ /* 0x000fe200078e0200 */
[----:B0-----:R-:W0:Y:S01]  /*0460*/  S2R R22, SR_TID.X ;  /* 0x0000000000167919 */ /* 0x001e220000002100 */
[----:B-1----:R-:W-:-:S05]  /*0470*/  @!P1 IADD3 R24, P2, PT, R10, R14, RZ ;  /* 0x0000000e0a189210 */ /* 0x002fca0007f5e0ff */
[----:B------:R-:W-:Y:S01]  /*0480*/  @!P1 IMAD.X R25, R11, 0x1, R15, P2 ;  /* 0x000000010b199824 */ /* 0x000fe200010e060f */
[----:B------:R-:W-:-:S04]  /*0490*/  ISETP.GT.U32.AND P2, PT, R20, 0xf, PT ;  /* 0x0000000f1400780c */ /* 0x000fc80003f44070 */
[----:B------:R-:W-:Y:S09]  /*04a0*/  @!P1 STS.64 [R8+0xf8], R24 ;  /* 0x0000f81808009388 */ /* 0x000ff20000000a00 */
[----:B------:R-:W-:Y:S04]  /*04b0*/  @!P2 LDS.64 R10, [R9+-0x8] ;  /* 0xfffff800090aa984 */ /* 0x000fe80000000a00 */
[----:B------:R-:W1:Y:S01]  /*04c0*/  @!P2 LDS.64 R14, [R9+0x1f8] ;  /* 0x0001f800090ea984 */ /* 0x000e620000000a00 */
[----:B0-----:R-:W-:Y:S01]  /*04d0*/  LEA R0, R22, 0x1, 0x1 ;  /* 0x0000000116007811 */ /* 0x001fe200078e08ff */
[----:B------:R-:W-:Y:S01]  /*04e0*/  VIADD R23, R4, 0x10 ;  /* 0x0000001004177836 */ /* 0x000fe20000000000 */
[----:B-1----:R-:W-:-:S05]  /*04f0*/  @!P2 IADD3 R18, P3, PT, R10, R14, RZ ;  /* 0x0000000e0a12a210 */ /* 0x002fca0007f7e0ff */
[----:B------:R-:W-:Y:S01]  /*0500*/  @!P2 IMAD.X R19, R11, 0x1, R15, P3 ;  /* 0x000000010b13a824 */ /* 0x000fe200018e060f */
[----:B------:R-:W-:Y:S01]  /*0510*/  ISETP.GT.U32.AND P3, PT, R22, 0x7, PT ;  /* 0x000000071600780c */ /* 0x000fe20003f64070 */
[----:B------:R-:W-:-:S03]  /*0520*/  IMAD R10, R0, 0x3f0, R23 ;  /* 0x000003f0000a7824 */ /* 0x000fc600078e0217 */
[----:B------:R-:W-:Y:S09]  /*0530*/  @!P2 STS.64 [R9+0x1f8], R18 ;  /* 0x0001f8120900a388 */ /* 0x000ff20000000a00 */
[----:B------:R-:W-:Y:S04]  /*0540*/  @!P3 LDS.64 R16, [R10+-0x8] ;  /* 0xfffff8000a10b984 */ /* 0x000fe80000000a00 */
[----:B------:R-:W0:Y:S01]  /*0550*/  @!P3 LDS.64 R14, [R10+0x3f8] ;  /* 0x0003f8000a0eb984 */ /* 0x000e220000000a00 */
[----:B------:R-:W-:Y:S01]  /*0560*/  IMAD R11, R0, 0x7f0, R23 ;  /* 0x000007f0000b7824 */ /* 0x000fe200078e0217 */
[----:B0-----:R-:W-:-:S05]  /*0570*/  @!P3 IADD3 R24, P4, PT, R16, R14, RZ ;  /* 0x0000000e1018b210 */ /* 0x001fca0007f9e0ff */
[----:B------:R-:W-:Y:S01]  /*0580*/  @!P3 IMAD.X R25, R17, 0x1, R15, P4 ;  /* 0x000000011119b824 */ /* 0x000fe200020e060f */
[----:B------:R-:W-:-:S04]  /*0590*/  ISETP.GT.U32.AND P4, PT, R22, 0x3, PT ;  /* 0x000000031600780c */ /* 0x000fc80003f84070 */
        /* <DEDUP_REMOVED lines=10> */
[----:B------:R-:W-:Y:S01]  /*0640*/  BSSY.RECONVERGENT B0, `(.L_x_9) ;  /* 0x0000012000007945 */ /* 0x000fe20003800200 */
[----:B0-----:R-:W-:-:S05]  /*0650*/  @!P5 IADD3 R14, P6, PT, R14, R16, RZ ;  /* 0x000000100e0ed210 */ /* 0x001fca0007fde0ff */
[----:B------:R-:W-:-:S05]  /*0660*/  @!P5 IMAD.X R15, R15, 0x1, R17, P6 ;  /* 0x000000010f0fd824 */ /* 0x000fca00030e0611 */
[----:B------:R0:W-:Y:S01]  /*0670*/  @!P5 STS.64 [R0+0xff8], R14 ;  /* 0x000ff80e0000d388 */ /* 0x0001e20000000a00 */
[----:B------:R-:W-:-:S13]  /*0680*/  ISETP.NE.AND P6, PT, R22, RZ, PT ;  /* 0x000000ff1600720c */ /* 0x000fda0003fc5270 */
[----:B0-----:R-:W-:Y:S05]  /*0690*/  @P6 BRA `(.L_x_10) ;  /* 0x0000000000306947 */ /* 0x001fea0003800000 */
[----:B------:R-:W0:Y:S01]  /*06a0*/  S2UR UR5, SR_CgaCtaId ;  /* 0x00000000000579c3 */ /* 0x000e220000008800 */
[----:B------:R-:W-:-:S07]  /*06b0*/  UMOV UR4, 0x400 ;  /* 0x0000040000047882 */ /* 0x000fce0000000000 */
[----:B------:R-:W1:Y:S01]  /*06c0*/  LDC.64 R18, c[0x0][0x390] ;  /* 0x0000e400ff127b82 */ /* 0x000e620000000a00 */
[----:B0-----:R-:W-:Y:S01]  /*06d0*/  ULEA UR4, UR5, UR4, 0x18 ;  /* 0x0000000405047291 */ /* 0x001fe2000f8ec0ff */
[----:B-1----:R-:W-:-:S08]  /*06e0*/  IMAD.WIDE.U32 R18, R2, 0x8, R18 ;  /* 0x0000000802127825 */ /* 0x002fd000078e0012 */
[----:B------:R-:W0:Y:S04]  /*06f0*/  LDS.64 R16, [UR4+0x1ff8] ;  /* 0x001ff804ff107984 */ /* 0x000e280008000a00 */
[----:B------:R-:W1:Y:S04]  /*0700*/  LDS.64 R14, [UR4+0x3ff8] ;  /* 0x003ff804ff0e7984 */ /* 0x000e680008000a00 */
[----:B------:R-:W-:Y:S04]  /*0710*/  STS.64 [UR4+0x1ff8], RZ ;  /* 0x001ff8ffff007988 */ /* 0x000fe80008000a04 */
[----:B0-----:R0:W-:Y:S01]  /*0720*/  STS.64 [UR4+0x3ff8], R16 ;  /* 0x003ff810ff007988 */ /* 0x0011e20008000a04 */
[----:B-1----:R-:W-:-:S05]  /*0730*/  IADD3 R14, P6, PT, R16, R14, RZ ;  /* 0x0000000e100e7210 */ /* 0x002fca0007fde0ff */
[----:B------:R-:W-:-:S05]  /*0740*/  IMAD.X R15, R17, 0x1, R15, P6 ;  /* 0x00000001110f7824 */ /* 0x000fca00030e060f */
[----:B------:R0:W-:Y:S03]  /*0750*/  STG.E.64 desc[UR6][R18.64], R14 ;  /* 0x0000000e12007986 */ /* 0x0001e6000c101b06 */
.L_x_10:
[----:B------:R-:W-:Y:S05]  /*0760*/  BSYNC.RECONVERGENT B0 ;  /* 0x0000000000007941 */ /* 0x000fea0003800200 */
.L_x_9:
[----:B0-----:R-:W-:Y:S04]  /*0770*/  @!P5 LDS.64 R14, [R0+-0x8] ;  /* 0xfffff800000ed984 */ /* 0x001fe80000000a00 */
[----:B------:R-:W0:Y:S02]  /*0780*/  @!P5 LDS.64 R16, [R0+0xff8] ;  /* 0x000ff8000010d984 */ /* 0x000e240000000a00 */
[----:B0-----:R-:W-:Y:S02]  /*0790*/  @!P5 IADD3 R14, P6, PT, R14, R16, RZ ;  /* 0x000000100e0ed210 */ /* 0x001fe40007fde0ff */
[----:B------:R-:W-:Y:S03]  /*07a0*/  @!P5 STS.64 [R0+-0x8], R16 ;  /* 0xfffff8100000d388 */ /* 0x000fe60000000a00 */
[----:B------:R-:W-:Y:S01]  /*07b0*/  @!P5 IMAD.X R15, R15, 0x1, R17, P6 ;  /* 0x000000010f0fd824 */ /* 0x000fe200030e0611 */
[----:B------:R-:W-:-:S04]  /*07c0*/  ISETP.GT.U32.AND P6, PT, R20, 0x3f, PT ;  /* 0x0000003f1400780c */ /* 0x000fc80003fc4070 */
[----:B------:R0:W-:Y:S04]  /*07d0*/  @!P5 STS.64 [R0+0xff8], R14 ;  /* 0x000ff80e0000d388 */ /* 0x0001e80000000a00 */
[----:B------:R-:W-:Y:S04]  /*07e0*/  @!P4 LDS.64 R18, [R11+-0x8] ;  /* 0xfffff8000b12c984 */ /* 0x000fe80000000a00 */
[----:B------:R-:W1:Y:S01]  /*07f0*/  @!P4 LDS.64 R22, [R11+0x7f8] ;  /* 0x0007f8000b16c984 */ /* 0x000e620000000a00 */
[----:B0-----:R-:W0:Y:S01]  /*0800*/  S2R R0, SR_TID.X ;  /* 0x0000000000007919 */ /* 0x001e220000002100 */
[----:B-1----:R-:W-:-:S02]  /*0810*/  @!P4 IADD3 R18, P5, PT, R18, R22, RZ ;  /* 0x000000161212c210 */ /* 0x002fc40007fbe0ff */
[----:B------:R-:W-:Y:S03]  /*0820*/  @!P4 STS.64 [R11+-0x8], R22 ;  /* 0xfffff8160b00c388 */ /* 0x000fe60000000a00 */
[----:B------:R-:W-:Y:S01]  /*0830*/  @!P4 IMAD.X R19, R19, 0x1, R23, P5 ;  /* 0x000000011313c824 */ /* 0x000fe200028e0617 */
[----:B------:R-:W-:-:S04]  /*0840*/  ISETP.GT.U32.AND P5, PT, R20, 0x7f, PT ;  /* 0x0000007f1400780c */ /* 0x000fc80003fa4070 */
[----:B------:R-:W-:Y:S04]  /*0850*/  @!P4 STS.64 [R11+0x7f8], R18 ;  /* 0x0007f8120b00c388 */ /* 0x000fe80000000a00 */
[----:B------:R-:W-:Y:S04]  /*0860*/  @!P3 LDS.64 R26, [R10+-0x8] ;  /* 0xfffff8000a1ab984 */ /* 0x000fe80000000a00 */
[----:B------:R-:W1:Y:S02]  /*0870*/  @!P3 LDS.64 R24, [R10+0x3f8] ;  /* 0x0003f8000a18b984 */ /* 0x000e640000000a00 */
        /* <DEDUP_REMOVED lines=9> */
[----:B------:R-:W-:-:S05]  /*0910*/  @!P2 IMAD.X R29, R15, 0x1, R17, P3 ;  /* 0x000000010f1da824 */ /* 0x000fca00018e0611 */
        /* <DEDUP_REMOVED lines=12> */
[----:B------:R-:W-:Y:S01]  /*09e0*/  @!P6 STS.64 [R7+0x78], R24 ;  /* 0x000078180700e388 */ /* 0x000fe20000000a00 */
[----:B------:R-:W-:Y:S01]  /*09f0*/  ISETP.NE.AND P6, PT, R21, RZ, PT ;  /* 0x000000ff1500720c */ /* 0x000fe20003fc5270 */
[----:B0-----:R-:W-:Y:S02]  /*0a00*/  IMAD R21, R0, 0x8, R3 ;  /* 0x0000000800157824 */ /* 0x001fe400078e0203 */
[----:B------:R-:W-:Y:S04]  /*0a10*/  @!P5 LDS.64 R10, [R6+-0x8] ;  /* 0xfffff800060ad984 */ /* 0x000fe80000000a00 */
[----:B------:R-:W0:Y:S02]  /*0a20*/  @!P5 LDS.64 R16, [R6+0x38] ;  /* 0x000038000610d984 */ /* 0x000e240000000a00 */
[----:B0-----:R-:W-:-:S02]  /*0a30*/  @!P5 IADD3 R26, P1, PT, R10, R16, RZ ;  /* 0x000000100a1ad210 */ /* 0x001fc40007f3e0ff */
[----:B------:R-:W-:Y:S03]  /*0a40*/  @!P5 STS.64 [R6+-0x8], R16 ;  /* 0xfffff8100600d388 */ /* 0x000fe60000000a00 */
[----:B------:R-:W-:-:S05]  /*0a50*/  @!P5 IMAD.X R27, R11, 0x1, R17, P1 ;  /* 0x000000010b1bd824 */ /* 0x000fca00008e0611 */
[----:B------:R-:W-:Y:S01]  /*0a60*/  @!P5 STS.64 [R6+0x38], R26 ;  /* 0x0000381a0600d388 */ /* 0x000fe20000000a00 */
[----:B------:R-:W-:-:S03]  /*0a70*/  ISETP.GT.U32.AND P5, PT, R20, 0x1ff, PT ;  /* 0x000001ff1400780c */ /* 0x000fc60003fa4070 */
[----:B------:R-:W-:Y:S04]  /*0a80*/  @!P4 LDS.64 R8, [R5+0x8] ;  /* 0x000008000508c984 */ /* 0x000fe80000000a00 */
[----:B------:R-:W0:Y:S02]  /*0a90*/  @!P4 LDS.64 R10, [R5+0x28] ;  /* 0x00002800050ac984 */ /* 0x000e240000000a00 */
[----:B0-----:R-:W-:Y:S02]  /*0aa0*/  @!P4 IADD3 R18, P1, PT, R8, R10, RZ ;  /* 0x0000000a0812c210 */ /* 0x001fe40007f3e0ff */
[----:B------:R-:W-:Y:S03]  /*0ab0*/  @!P4 STS.64 [R5+0x8], R10 ;  /* 0x0000080a0500c388 */ /* 0x000fe60000000a00 */
[----:B------:R-:W-:-:S05]  /*0ac0*/  @!P4 IMAD.X R19, R9, 0x1, R11, P1 ;  /* 0x000000010913c824 */ /* 0x000fca00008e060b */
[----:B------:R0:W-:Y:S04]  /*0ad0*/  @!P4 STS.64 [R5+0x28], R18 ;  /* 0x000028120500c388 */ /* 0x0001e80000000a00 */
[----:B------:R-:W-:Y:S04]  /*0ae0*/  @!P5 LDS.64 R8, [R4+0x8] ;  /* 0x000008000408d984 */ /* 0x000fe80000000a00 */
[----:B------:R-:W1:Y:S01]  /*0af0*/  @!P5 LDS.64 R14, [R4+0x18] ;  /* 0x00001800040ed984 */ /* 0x000e620000000a00 */
[----:B0-----:R-:W-:-:S05]  /*0b00*/  IMAD.SHL.U32 R5, R2, 0x800, RZ ;  /* 0x0000080002057824 */ /* 0x001fca00078e00ff */
[----:B------:R-:W-:Y:S02]  /*0b10*/  LOP3.LUT R5, R5, R0, RZ, 0xfc, !PT ;  /* 0x0000000005057212 */ /* 0x000fe400078efcff */
[----:B-1----:R-:W-:Y:S01]  /*0b20*/  @!P5 IADD3 R16, P1, PT, R8, R14, RZ ;  /* 0x0000000e0810d210 */ /* 0x002fe20007f3e0ff */
[----:B------:R-:W-:Y:S04]  /*0b30*/  @!P5 STS.64 [R4+0x8], R14 ;  /* 0x0000080e0400d388 */ /* 0x000fe80000000a00 */
[----:B------:R-:W-:-:S05]  /*0b40*/  @!P5 IMAD.X R17, R9, 0x1, R15, P1 ;  /* 0x000000010911d824 */ /* 0x000fca00008e060f */
[----:B------:R-:W-:Y:S04]  /*0b50*/  @!P5 STS.64 [R4+0x18], R16 ;  /* 0x000018100400d388 */ /* 0x000fe80000000a00 */
[----:B------:R-:W0:Y:S02]  /*0b60*/  LDS.64 R6, [R21+0x8] ;  /* 0x0000080015067984 */ /* 0x000e240000000a00 */
[----:B0-----:R-:W-:Y:S02]  /*0b70*/  IADD3 R10, P1, PT, R12, R6, RZ ;  /* 0x000000060c0a7210 */ /* 0x001fe40007f3e0ff */
[----:B------:R-:W-:Y:S03]  /*0b80*/  STS.64 [R21], R6 ;  /* 0x0000000615007388 */ /* 0x000fe60000000a00 */
[----:B------:R-:W-:-:S02]  /*0b90*/  IMAD.X R11, R13, 0x1, R7, P1 ;  /* 0x000000010d0b7824 */ /* 0x000fc400008e0607 */
[----:B------:R-:W0:Y:S03]  /*0ba0*/  LDC.64 R12, c[0x0][0x388] ;  /* 0x0000e200ff0c7b82 */ /* 0x000e260000000a00 */
[----:B------:R-:W-:Y:S05]  /*0bb0*/  STS.64 [R21+0x8], R10 ;  /* 0x0000080a15007388 */ /* 0x000fea0000000a00 */
[----:B------:R-:W-:Y:S01]  /*0bc0*/  BAR.SYNC.DEFER_BLOCKING 0x0 ;  /* 0x0000000000007b1d */ /* 0x000fe20000010000 */
[----:B0-----:R-:W-:-:S05]  /*0bd0*/  IMAD.WIDE R4, R5, 0x8, R12 ;  /* 0x0000000805047825 */ /* 0x001fca00078e020c */
[----:B------:R-:W0:Y:S04]  /*0be0*/  @!P0 LDS.64 R8, [R3] ;  /* 0x0000000003088984 */ /* 0x000e280000000a00 */
[----:B0-----:R0:W-:Y:S01]  /*0bf0*/  @!P0 STG.E.64 desc[UR6][R4.64], R8 ;  /* 0x0000000804008986 */ /* 0x0011e2000c101b06 */
[----:B------:R-:W-:Y:S05]  /*0c00*/  @P6 EXIT ;  /* 0x000000000000694d */ /* 0x000fea0003800000 */
[----:B------:R-:W1:Y:S04]  /*0c10*/  LDS.64 R2, [R3+0x2000] ;  /* 0x0020000003027984 */ /* 0x000e680000000a00 */
[----:B-1----:R-:W-:Y:S01]  /*0c20*/  STG.E.64 desc[UR6][R4.64+0x2000], R2 ;  /* 0x0020000204007986 */ /* 0x002fe2000c101b06 */
[----:B------:R-:W-:Y:S05]  /*0c30*/  EXIT ;  /* 0x000000000000794d */ /* 0x000fea0003800000 */
.L_x_11:
        /* <DEDUP_REMOVED lines=12> */
.L_x_17:


//--------------------- .nv.shared.reserved.0     --------------------------
	.section	.nv.shared.reserved.0,"aw",@nobits
	.weak		__nv_reservedSMEM_offset_0_alias
	.size		__nv_reservedSMEM_offset_0_alias, 0, 64
	.other		__nv_reservedSMEM_offset_0_alias,@"STO_CUDA_RESERVED_SHARED STV_DEFAULT"
__nv_reservedSMEM_offset_0_alias:
	.zero		0
	.zero		64


//--------------------- .nv.shared._Z23blellochScanBlock_floatPKfPfS1_i --------------------------
	.section	.nv.shared._Z23blellochScanBlock_floatPKfPfS1_i,"aw",@nobits
	.sectionflags	@""
	.align	4
.nv.shared._Z23blellochScanBlock_floatPKfPfS1_i:
	.zero		9216


//--------------------- .nv.shared._Z24blellochScanBlock_doublePKdPdS1_i --------------------------
	.section	.nv.shared._Z24blellochScanBlock_doublePKdPdS1_i,"aw",@nobits
	.sectionflags	@""
	.align	8
.nv.shared._Z24blellochScanBlock_doublePKdPdS1_i:
	.zero		17408


//--------------------- .nv.shared._Z22blellochScanBlock_longPKlPlS1_i --------------------------
	.section	.nv.shared._Z22blellochScanBlock_longPKlPlS1_i,"aw",@nobits
	.sectionflags	@""
	.align	8
.nv.shared._Z22blellochScanBlock_longPKlPlS1_i:
	.zero		17408


//--------------------- .nv.constant0._Z18addBlockSums_floatPfS_i --------------------------
	.section	.nv.constant0._Z18addBlockSums_floatPfS_i,"a",@progbits
	.sectionflags	@""
	.align	4
.nv.constant0._Z18addBlockSums_floatPfS_i:
	.zero		916


//--------------------- .nv.constant0._Z19addBlockSums_doublePdS_i --------------------------
	.section	.nv.constant0._Z19addBlockSums_doublePdS_i,"a",@progbits
	.sectionflags	@""
	.align	4
.nv.constant0._Z19addBlockSums_doublePdS_i:
	.zero		916


//--------------------- .nv.constant0._Z17addBlockSums_longPlS_i --------------------------
	.section	.nv.constant0._Z17addBlockSums_longPlS_i,"a",@progbits
	.sectionflags	@""
	.align	4
.nv.constant0._Z17addBlockSums_longPlS_i:
	.zero		916


//--------------------- .nv.constant0._Z23blellochScanBlock_floatPKfPfS1_i --------------------------
	.section	.nv.constant0._Z23blellochScanBlock_floatPKfPfS1_i,"a",@progbits
	.sectionflags	@""
	.align	4
.nv.constant0._Z23blellochScanBlock_floatPKfPfS1_i:
	.zero		924


//--------------------- .nv.constant0._Z24blellochScanBlock_doublePKdPdS1_i --------------------------
	.section	.nv.constant0._Z24blellochScanBlock_doublePKdPdS1_i,"a",@progbits
	.sectionflags	@""
	.align	4
.nv.constant0._Z24blellochScanBlock_doublePKdPdS1_i:
	.zero		924


//--------------------- .nv.constant0._Z22blellochScanBlock_longPKlPlS1_i --------------------------
	.section	.nv.constant0._Z22blellochScanBlock_longPKlPlS1_i,"a",@progbits
	.sectionflags	@""
	.align	4
.nv.constant0._Z22blellochScanBlock_longPKlPlS1_i:
	.zero		924


//--------------------- SYMBOLS --------------------------

	.type		.nv.reservedSmem.offset0,@object
	.size		.nv.reservedSmem.offset0,0x4
	.type		.nv.reservedSmem.cap,@object
	.size		.nv.reservedSmem.cap,0x4
